	.target	sm_90a

	.elftype	@"ET_EXEC"


//--------------------- .note.nv.tkinfo           --------------------------
	.section	.note.nv.tkinfo,"",@"SHT_NOTE"
	.sectionflags	@"SHF_NOTE_NV_TKINFO"
	.tkinfo
        /*0018*/ 	.word	0x00000002
        /*0030*/ 	.string	""
        /*0030*/ 	.string	"ptxas"
        /*0030*/ 	.string	"Cuda compilation tools, release 13.0, V13.0.88"
        /*0030*/ 	.string	"Build cuda_13.0.r13.0/compiler.36424714_0"
        /*0030*/ 	.string	"-arch sm_90a -m 64 "



//--------------------- .note.nv.cuinfo           --------------------------
	.section	.note.nv.cuinfo,"",@"SHT_NOTE"
	.sectionflags	@"SHF_NOTE_NV_CUINFO"
        /*0018*/ 	.short	0x0002
        /*001a*/ 	.short	0x005a
        /*001c*/ 	.short	0x0082
	.zero		2


//--------------------- .nv.info                  --------------------------
	.section	.nv.info,"",@"SHT_CUDA_INFO"
	.align	4


	//----- nvinfo : EIATTR_REGCOUNT
	.align		4
        /*0000*/ 	.byte	0x04, 0x2f
        /*0002*/ 	.short	(.L_12 - .L_11)
	.align		4
.L_11:
        /*0004*/ 	.word	index@(_ZN7cutlass13device_kernelINS_4gemm6kernel13GemmUniversalIN4cute5tupleIJiiiiEEENS1_10collective13CollectiveMmaINS1_37MainloopSm90TmaGmmaWarpSpecializedFP8ILi34ENS5_IJNS4_1CILi2EEENSA_ILi1EEESC_EEENS1_35KernelTmaWarpSpecializedCooperativeEEENS5_IJNSA_ILi128EEENSA_ILi80EEENSA_ILi32EEEEEENS_12float_e4m3_tENS5_IJlSC_lEEESK_SL_NS4_8TiledMMAINS4_8MMA_AtomIJNS4_4SM904GMMA30MMA_64x16x32_F32E4M3E4M3_SS_TNILNSP_7ScaleInE1ELSR_1EEEEEENS4_6LayoutISD_NS5_IJSC_NSA_ILi0EEESV_EEEEENS5_IJNS4_10UnderscoreESY_SY_EEEEENS4_13SM90_TMA_LOADENS4_14ComposedLayoutINS4_7SwizzleILi1ELi4ELi3EEENS4_18smem_ptr_flag_bitsILi8EEENSU_INS5_IJNSA_ILi8EEESI_EEENS5_IJSI_SC_EEEEEEEvNS4_8identityENS4_23SM90_TMA_LOAD_MULTICASTES1B_vS1C_EENS_8epilogue10collective6detail29Sm90TmaWarpSpecializedAdapterINS1G_15DefaultEpilogueISK_SL_SL_NS1F_6thread17LinearCombinationISK_Li1EffLNS1K_9ScaleType4KindE0ELNS_15FloatRoundStyleE2ESK_EENS1_15EpilogueDefaultEEEEEvvEEEEvNT_6ParamsE)
        /*0008*/ 	.word	0x000000a8


	//----- nvinfo : EIATTR_FRAME_SIZE
	.align		4
.L_12:
        /*000c*/ 	.byte	0x04, 0x11
        /*000e*/ 	.short	(.L_14 - .L_13)
	.align		4
.L_13:
        /*0010*/ 	.word	index@(_ZN7cutlass13device_kernelINS_4gemm6kernel13GemmUniversalIN4cute5tupleIJiiiiEEENS1_10collective13CollectiveMmaINS1_37MainloopSm90TmaGmmaWarpSpecializedFP8ILi34ENS5_IJNS4_1CILi2EEENSA_ILi1EEESC_EEENS1_35KernelTmaWarpSpecializedCooperativeEEENS5_IJNSA_ILi128EEENSA_ILi80EEENSA_ILi32EEEEEENS_12float_e4m3_tENS5_IJlSC_lEEESK_SL_NS4_8TiledMMAINS4_8MMA_AtomIJNS4_4SM904GMMA30MMA_64x16x32_F32E4M3E4M3_SS_TNILNSP_7ScaleInE1ELSR_1EEEEEENS4_6LayoutISD_NS5_IJSC_NSA_ILi0EEESV_EEEEENS5_IJNS4_10UnderscoreESY_SY_EEEEENS4_13SM90_TMA_LOADENS4_14ComposedLayoutINS4_7SwizzleILi1ELi4ELi3EEENS4_18smem_ptr_flag_bitsILi8EEENSU_INS5_IJNSA_ILi8EEESI_EEENS5_IJSI_SC_EEEEEEEvNS4_8identityENS4_23SM90_TMA_LOAD_MULTICASTES1B_vS1C_EENS_8epilogue10collective6detail29Sm90TmaWarpSpecializedAdapterINS1G_15DefaultEpilogueISK_SL_SL_NS1F_6thread17LinearCombinationISK_Li1EffLNS1K_9ScaleType4KindE0ELNS_15FloatRoundStyleE2ESK_EENS1_15EpilogueDefaultEEEEEvvEEEEvNT_6ParamsE)
        /*0014*/ 	.word	0x00000000


	//----- nvinfo : EIATTR_MIN_STACK_SIZE
	.align		4
.L_14:
        /*0018*/ 	.byte	0x04, 0x12
        /*001a*/ 	.short	(.L_16 - .L_15)
	.align		4
.L_15:
        /*001c*/ 	.word	index@(_ZN7cutlass13device_kernelINS_4gemm6kernel13GemmUniversalIN4cute5tupleIJiiiiEEENS1_10collective13CollectiveMmaINS1_37MainloopSm90TmaGmmaWarpSpecializedFP8ILi34ENS5_IJNS4_1CILi2EEENSA_ILi1EEESC_EEENS1_35KernelTmaWarpSpecializedCooperativeEEENS5_IJNSA_ILi128EEENSA_ILi80EEENSA_ILi32EEEEEENS_12float_e4m3_tENS5_IJlSC_lEEESK_SL_NS4_8TiledMMAINS4_8MMA_AtomIJNS4_4SM904GMMA30MMA_64x16x32_F32E4M3E4M3_SS_TNILNSP_7ScaleInE1ELSR_1EEEEEENS4_6LayoutISD_NS5_IJSC_NSA_ILi0EEESV_EEEEENS5_IJNS4_10UnderscoreESY_SY_EEEEENS4_13SM90_TMA_LOADENS4_14ComposedLayoutINS4_7SwizzleILi1ELi4ELi3EEENS4_18smem_ptr_flag_bitsILi8EEENSU_INS5_IJNSA_ILi8EEESI_EEENS5_IJSI_SC_EEEEEEEvNS4_8identityENS4_23SM90_TMA_LOAD_MULTICASTES1B_vS1C_EENS_8epilogue10collective6detail29Sm90TmaWarpSpecializedAdapterINS1G_15DefaultEpilogueISK_SL_SL_NS1F_6thread17LinearCombinationISK_Li1EffLNS1K_9ScaleType4KindE0ELNS_15FloatRoundStyleE2ESK_EENS1_15EpilogueDefaultEEEEEvvEEEEvNT_6ParamsE)
        /*0020*/ 	.word	0x00000000
.L_16:


//--------------------- .nv.compat                --------------------------
	.section	.nv.compat,"",@"SHT_CUDA_COMPAT_INFO"
	.align	4
        /*0000*/ 	.byte	0x02, 0x09, 0x01, 0x00, 0x02, 0x02, 0x04, 0x00, 0x02, 0x05, 0x05, 0x00, 0x03, 0x07, 0x01, 0x01
        /*0010*/ 	.byte	0x02, 0x03, 0x01, 0x00, 0x02, 0x06, 0x01, 0x00, 0x04, 0x0b, 0x08, 0x00, 0x00, 0x00, 0x00, 0x00
        /*0020*/ 	.byte	0x00, 0x00, 0x00, 0x00


//--------------------- .nv.info._ZN7cutlass13device_kernelINS_4gemm6kernel13GemmUniversalIN4cute5tupleIJiiiiEEENS1_10collective13CollectiveMmaINS1_37MainloopSm90TmaGmmaWarpSpecializedFP8ILi34ENS5_IJNS4_1CILi2EEENSA_ILi1EEESC_EEENS1_35KernelTmaWarpSpecializedCooperativeEEENS5_IJNSA_ILi128EEENSA_ILi80EEENSA_ILi32EEEEEENS_12float_e4m3_tENS5_IJlSC_lEEESK_SL_NS4_8TiledMMAINS4_8MMA_AtomIJNS4_4SM904GMMA30MMA_64x16x32_F32E4M3E4M3_SS_TNILNSP_7ScaleInE1ELSR_1EEEEEENS4_6LayoutISD_NS5_IJSC_NSA_ILi0EEESV_EEEEENS5_IJNS4_10UnderscoreESY_SY_EEEEENS4_13SM90_TMA_LOADENS4_14ComposedLayoutINS4_7SwizzleILi1ELi4ELi3EEENS4_18smem_ptr_flag_bitsILi8EEENSU_INS5_IJNSA_ILi8EEESI_EEENS5_IJSI_SC_EEEEEEEvNS4_8identityENS4_23SM90_TMA_LOAD_MULTICASTES1B_vS1C_EENS_8epilogue10collective6detail29Sm90TmaWarpSpecializedAdapterINS1G_15DefaultEpilogueISK_SL_SL_NS1F_6thread17LinearCombinationISK_Li1EffLNS1K_9ScaleType4KindE0ELNS_15FloatRoundStyleE2ESK_EENS1_15EpilogueDefaultEEEEEvvEEEEvNT_6ParamsE --------------------------
	.section	.nv.info._ZN7cutlass13device_kernelINS_4gemm6kernel13GemmUniversalIN4cute5tupleIJiiiiEEENS1_10collective13CollectiveMmaINS1_37MainloopSm90TmaGmmaWarpSpecializedFP8ILi34ENS5_IJNS4_1CILi2EEENSA_ILi1EEESC_EEENS1_35KernelTmaWarpSpecializedCooperativeEEENS5_IJNSA_ILi128EEENSA_ILi80EEENSA_ILi32EEEEEENS_12float_e4m3_tENS5_IJlSC_lEEESK_SL_NS4_8TiledMMAINS4_8MMA_AtomIJNS4_4SM904GMMA30MMA_64x16x32_F32E4M3E4M3_SS_TNILNSP_7ScaleInE1ELSR_1EEEEEENS4_6LayoutISD_NS5_IJSC_NSA_ILi0EEESV_EEEEENS5_IJNS4_10UnderscoreESY_SY_EEEEENS4_13SM90_TMA_LOADENS4_14ComposedLayoutINS4_7SwizzleILi1ELi4ELi3EEENS4_18smem_ptr_flag_bitsILi8EEENSU_INS5_IJNSA_ILi8EEESI_EEENS5_IJSI_SC_EEEEEEEvNS4_8identityENS4_23SM90_TMA_LOAD_MULTICASTES1B_vS1C_EENS_8epilogue10collective6detail29Sm90TmaWarpSpecializedAdapterINS1G_15DefaultEpilogueISK_SL_SL_NS1F_6thread17LinearCombinationISK_Li1EffLNS1K_9ScaleType4KindE0ELNS_15FloatRoundStyleE2ESK_EENS1_15EpilogueDefaultEEEEEvvEEEEvNT_6ParamsE,"",@"SHT_CUDA_INFO"
	.sectionflags	@""
	.align	4


	//----- nvinfo : EIATTR_CUDA_API_VERSION
	.align		4
        /*0000*/ 	.byte	0x04, 0x37
        /*0002*/ 	.short	(.L_18 - .L_17)
.L_17:
        /*0004*/ 	.word	0x00000082


	//----- nvinfo : EIATTR_KPARAM_INFO
	.align		4
.L_18:
        /*0008*/ 	.byte	0x04, 0x17
        /*000a*/ 	.short	(.L_20 - .L_19)
.L_19:
        /*000c*/ 	.word	0x00000000
        /*0010*/ 	.short	0x0000
        /*0012*/ 	.short	0x0070
        /*0014*/ 	.byte	0x00, 0xf0, 0x01, 0x10


	//----- nvinfo : EIATTR_SPARSE_MMA_MASK
	.align		4
.L_20:
        /*0018*/ 	.byte	0x03, 0x50
        /*001a*/ 	.short	0x0000


	//----- nvinfo : EIATTR_MAXREG_COUNT
	.align		4
        /*001c*/ 	.byte	0x03, 0x1b
        /*001e*/ 	.short	0x00a8


	//----- nvinfo : EIATTR_NUM_BARRIERS
	.align		4
        /*0020*/ 	.byte	0x02, 0x4c
        /*0022*/ 	.byte	0x01
	.zero		1


	//----- nvinfo : EIATTR_MERCURY_ISA_VERSION
	.align		4
        /*0024*/ 	.byte	0x03, 0x5f
        /*0026*/ 	.short	0x0101


	//----- nvinfo : EIATTR_INT_WARP_WIDE_INSTR_OFFSETS
	.align		4
        /*0028*/ 	.byte	0x04, 0x31
        /*002a*/ 	.short	(.L_22 - .L_21)


	//   ....[0]....
.L_21:
        /*002c*/ 	.word	0x00000890


	//   ....[1]....
        /*0030*/ 	.word	0x000008c0


	//   ....[2]....
        /*0034*/ 	.word	0x00000a70


	//----- nvinfo : EIATTR_COOP_GROUP_MASK_REGIDS
	.align		4
.L_22:
        /*0038*/ 	.byte	0x04, 0x29
        /*003a*/ 	.short	(.L_24 - .L_23)


	//   ....[0]....
.L_23:
        /*003c*/ 	.word	0xffffffff


	//   ....[1]....
        /*0040*/ 	.word	0xffffffff


	//   ....[2]....
        /*0044*/ 	.word	0xffffffff


	//   ....[3]....
        /*0048*/ 	.word	0xffffffff


	//   ....[4]....
        /*004c*/ 	.word	0xffffffff


	//   ....[5]....
        /*0050*/ 	.word	0xffffffff


	//----- nvinfo : EIATTR_COOP_GROUP_INSTR_OFFSETS
	.align		4
.L_24:
        /*0054*/ 	.byte	0x04, 0x28
        /*0056*/ 	.short	(.L_26 - .L_25)


	//   ....[0]....
.L_25:
        /*0058*/ 	.word	0x00000060


	//   ....[1]....
        /*005c*/ 	.word	0x00000070


	//   ....[2]....
        /*0060*/ 	.word	0x00000130


	//   ....[3]....
        /*0064*/ 	.word	0x000006c0


	//   ....[4]....
        /*0068*/ 	.word	0x00000be0


	//   ....[5]....
        /*006c*/ 	.word	0x00001660


	//----- nvinfo : EIATTR_REG_RECONFIG
	.align		4
.L_26:
        /*0070*/ 	.byte	0x01, 0x54
	.zero		2


	//----- nvinfo : EIATTR_MBARRIER_INSTR_OFFSETS
	.align		4
        /*0074*/ 	.byte	0x04, 0x39
        /*0076*/ 	.short	(.L_28 - .L_27)


	//   ....[0]....
.L_27:
        /*0078*/ 	.word	0x00000250
        /*007c*/ 	.word	0x000000ff
        /*0080*/ 	.word	0x00000000
        /*0084*/ 	.short	0x0100
        /*0086*/ 	.byte	0x08
	.zero		1


	//   ....[1]....
        /*0088*/ 	.word	0x00000260
        /*008c*/ 	.word	0x000000ff
        /*0090*/ 	.word	0x00000110
        /*0094*/ 	.short	0x0100
        /*0096*/ 	.byte	0x08
	.zero		1


	//   ....[2]....
        /*0098*/ 	.word	0x00000270
        /*009c*/ 	.word	0x000000ff
        /*00a0*/ 	.word	0x00000008
        /*00a4*/ 	.short	0x0100
        /*00a6*/ 	.byte	0x08
	.zero		1


	//   ....[3]....
        /*00a8*/ 	.word	0x00000280
        /*00ac*/ 	.word	0x000000ff
        /*00b0*/ 	.word	0x00000118
        /*00b4*/ 	.short	0x0100
        /*00b6*/ 	.byte	0x08
	.zero		1


	//   ....[4]....
        /*00b8*/ 	.word	0x00000290
        /*00bc*/ 	.word	0x000000ff
        /*00c0*/ 	.word	0x00000010
        /*00c4*/ 	.short	0x0100
        /*00c6*/ 	.byte	0x08
	.zero		1


	//   ....[5]....
        /*00c8*/ 	.word	0x000002a0
        /*00cc*/ 	.word	0x000000ff
        /*00d0*/ 	.word	0x00000120
        /*00d4*/ 	.short	0x0100
        /*00d6*/ 	.byte	0x08
	.zero		1


	//   ....[6]....
        /*00d8*/ 	.word	0x000002b0
        /*00dc*/ 	.word	0x000000ff
        /*00e0*/ 	.word	0x00000018
        /*00e4*/ 	.short	0x0100
        /*00e6*/ 	.byte	0x08
	.zero		1


	//   ....[7]....
        /*00e8*/ 	.word	0x000002c0
        /*00ec*/ 	.word	0x000000ff
        /*00f0*/ 	.word	0x00000128
        /*00f4*/ 	.short	0x0100
        /*00f6*/ 	.byte	0x08
	.zero		1


	//   ....[8]....
        /*00f8*/ 	.word	0x000002d0
        /*00fc*/ 	.word	0x000000ff
        /*0100*/ 	.word	0x00000020
        /*0104*/ 	.short	0x0100
        /*0106*/ 	.byte	0x08
	.zero		1


	//   ....[9]....
        /*0108*/ 	.word	0x000002e0
        /*010c*/ 	.word	0x000000ff
        /*0110*/ 	.word	0x00000130
        /*0114*/ 	.short	0x0100
        /*0116*/ 	.byte	0x08
	.zero		1


	//   ....[10]....
        /*0118*/ 	.word	0x000002f0
        /*011c*/ 	.word	0x000000ff
        /*0120*/ 	.word	0x00000028
        /*0124*/ 	.short	0x0100
        /*0126*/ 	.byte	0x08
	.zero		1


	//   ....[11]....
        /*0128*/ 	.word	0x00000300
        /*012c*/ 	.word	0x000000ff
        /*0130*/ 	.word	0x00000138
        /*0134*/ 	.short	0x0100
        /*0136*/ 	.byte	0x08
	.zero		1


	//   ....[12]....
        /*0138*/ 	.word	0x00000310
        /*013c*/ 	.word	0x000000ff
        /*0140*/ 	.word	0x00000030
        /*0144*/ 	.short	0x0100
        /*0146*/ 	.byte	0x08
	.zero		1


	//   ....[13]....
        /*0148*/ 	.word	0x00000320
        /*014c*/ 	.word	0x000000ff
        /*0150*/ 	.word	0x00000140
        /*0154*/ 	.short	0x0100
        /*0156*/ 	.byte	0x08
	.zero		1


	//   ....[14]....
        /*0158*/ 	.word	0x00000330
        /*015c*/ 	.word	0x000000ff
        /*0160*/ 	.word	0x00000038
        /*0164*/ 	.short	0x0100
        /*0166*/ 	.byte	0x08
	.zero		1


	//   ....[15]....
        /*0168*/ 	.word	0x00000340
        /*016c*/ 	.word	0x000000ff
        /*0170*/ 	.word	0x00000148
        /*0174*/ 	.short	0x0100
        /*0176*/ 	.byte	0x08
	.zero		1


	//   ....[16]....
        /*0178*/ 	.word	0x00000350
        /*017c*/ 	.word	0x000000ff
        /*0180*/ 	.word	0x00000040
        /*0184*/ 	.short	0x0100
        /*0186*/ 	.byte	0x08
	.zero		1


	//   ....[17]....
        /*0188*/ 	.word	0x00000360
        /*018c*/ 	.word	0x000000ff
        /*0190*/ 	.word	0x00000150
        /*0194*/ 	.short	0x0100
        /*0196*/ 	.byte	0x08
	.zero		1


	//   ....[18]....
        /*0198*/ 	.word	0x00000370
        /*019c*/ 	.word	0x000000ff
        /*01a0*/ 	.word	0x00000048
        /*01a4*/ 	.short	0x0100
        /*01a6*/ 	.byte	0x08
	.zero		1


	//   ....[19]....
        /*01a8*/ 	.word	0x00000380
        /*01ac*/ 	.word	0x000000ff
        /*01b0*/ 	.word	0x00000158
        /*01b4*/ 	.short	0x0100
        /*01b6*/ 	.byte	0x08
	.zero		1


	//   ....[20]....
        /*01b8*/ 	.word	0x00000390
        /*01bc*/ 	.word	0x000000ff
        /*01c0*/ 	.word	0x00000050
        /*01c4*/ 	.short	0x0100
        /*01c6*/ 	.byte	0x08
	.zero		1


	//   ....[21]....
        /*01c8*/ 	.word	0x000003a0
        /*01cc*/ 	.word	0x000000ff
        /*01d0*/ 	.word	0x00000160
        /*01d4*/ 	.short	0x0100
        /*01d6*/ 	.byte	0x08
	.zero		1


	//   ....[22]....
        /*01d8*/ 	.word	0x000003b0
        /*01dc*/ 	.word	0x000000ff
        /*01e0*/ 	.word	0x00000058
        /*01e4*/ 	.short	0x0100
        /*01e6*/ 	.byte	0x08
	.zero		1


	//   ....[23]....
        /*01e8*/ 	.word	0x000003c0
        /*01ec*/ 	.word	0x000000ff
        /*01f0*/ 	.word	0x00000168
        /*01f4*/ 	.short	0x0100
        /*01f6*/ 	.byte	0x08
	.zero		1


	//   ....[24]....
        /*01f8*/ 	.word	0x000003d0
        /*01fc*/ 	.word	0x000000ff
        /*0200*/ 	.word	0x00000060
        /*0204*/ 	.short	0x0100
        /*0206*/ 	.byte	0x08
	.zero		1


	//   ....[25]....
        /*0208*/ 	.word	0x000003e0
        /*020c*/ 	.word	0x000000ff
        /*0210*/ 	.word	0x00000170
        /*0214*/ 	.short	0x0100
        /*0216*/ 	.byte	0x08
	.zero		1


	//   ....[26]....
        /*0218*/ 	.word	0x000003f0
        /*021c*/ 	.word	0x000000ff
        /*0220*/ 	.word	0x00000068
        /*0224*/ 	.short	0x0100
        /*0226*/ 	.byte	0x08
	.zero		1


	//   ....[27]....
        /*0228*/ 	.word	0x00000400
        /*022c*/ 	.word	0x000000ff
        /*0230*/ 	.word	0x00000178
        /*0234*/ 	.short	0x0100
        /*0236*/ 	.byte	0x08
	.zero		1


	//   ....[28]....
        /*0238*/ 	.word	0x00000410
        /*023c*/ 	.word	0x000000ff
        /*0240*/ 	.word	0x00000070
        /*0244*/ 	.short	0x0100
        /*0246*/ 	.byte	0x08
	.zero		1


	//   ....[29]....
        /*0248*/ 	.word	0x00000420
        /*024c*/ 	.word	0x000000ff
        /*0250*/ 	.word	0x00000180
        /*0254*/ 	.short	0x0100
        /*0256*/ 	.byte	0x08
	.zero		1


	//   ....[30]....
        /*0258*/ 	.word	0x00000430
        /*025c*/ 	.word	0x000000ff
        /*0260*/ 	.word	0x00000078
        /*0264*/ 	.short	0x0100
        /*0266*/ 	.byte	0x08
	.zero		1


	//   ....[31]....
        /*0268*/ 	.word	0x00000440
        /*026c*/ 	.word	0x000000ff
        /*0270*/ 	.word	0x00000188
        /*0274*/ 	.short	0x0100
        /*0276*/ 	.byte	0x08
	.zero		1


	//   ....[32]....
        /*0278*/ 	.word	0x00000450
        /*027c*/ 	.word	0x000000ff
        /*0280*/ 	.word	0x00000080
        /*0284*/ 	.short	0x0100
        /*0286*/ 	.byte	0x08
	.zero		1


	//   ....[33]....
        /*0288*/ 	.word	0x00000460
        /*028c*/ 	.word	0x000000ff
        /*0290*/ 	.word	0x00000190
        /*0294*/ 	.short	0x0100
        /*0296*/ 	.byte	0x08
	.zero		1


	//   ....[34]....
        /*0298*/ 	.word	0x00000470
        /*029c*/ 	.word	0x000000ff
        /*02a0*/ 	.word	0x00000088
        /*02a4*/ 	.short	0x0100
        /*02a6*/ 	.byte	0x08
	.zero		1


	//   ....[35]....
        /*02a8*/ 	.word	0x00000480
        /*02ac*/ 	.word	0x000000ff
        /*02b0*/ 	.word	0x00000198
        /*02b4*/ 	.short	0x0100
        /*02b6*/ 	.byte	0x08
	.zero		1


	//   ....[36]....
        /*02b8*/ 	.word	0x00000490
        /*02bc*/ 	.word	0x000000ff
        /*02c0*/ 	.word	0x00000090
        /*02c4*/ 	.short	0x0100
        /*02c6*/ 	.byte	0x08
	.zero		1


	//   ....[37]....
        /*02c8*/ 	.word	0x000004a0
        /*02cc*/ 	.word	0x000000ff
        /*02d0*/ 	.word	0x000001a0
        /*02d4*/ 	.short	0x0100
        /*02d6*/ 	.byte	0x08
	.zero		1


	//   ....[38]....
        /*02d8*/ 	.word	0x000004b0
        /*02dc*/ 	.word	0x000000ff
        /*02e0*/ 	.word	0x00000098
        /*02e4*/ 	.short	0x0100
        /*02e6*/ 	.byte	0x08
	.zero		1


	//   ....[39]....
        /*02e8*/ 	.word	0x000004c0
        /*02ec*/ 	.word	0x000000ff
        /*02f0*/ 	.word	0x000001a8
        /*02f4*/ 	.short	0x0100
        /*02f6*/ 	.byte	0x08
	.zero		1


	//   ....[40]....
        /*02f8*/ 	.word	0x000004d0
        /*02fc*/ 	.word	0x000000ff
        /*0300*/ 	.word	0x000000a0
        /*0304*/ 	.short	0x0100
        /*0306*/ 	.byte	0x08
	.zero		1


	//   ....[41]....
        /*0308*/ 	.word	0x000004e0
        /*030c*/ 	.word	0x000000ff
        /*0310*/ 	.word	0x000001b0
        /*0314*/ 	.short	0x0100
        /*0316*/ 	.byte	0x08
	.zero		1


	//   ....[42]....
        /*0318*/ 	.word	0x000004f0
        /*031c*/ 	.word	0x000000ff
        /*0320*/ 	.word	0x000000a8
        /*0324*/ 	.short	0x0100
        /*0326*/ 	.byte	0x08
	.zero		1


	//   ....[43]....
        /*0328*/ 	.word	0x00000500
        /*032c*/ 	.word	0x000000ff
        /*0330*/ 	.word	0x000001b8
        /*0334*/ 	.short	0x0100
        /*0336*/ 	.byte	0x08
	.zero		1


	//   ....[44]....
        /*0338*/ 	.word	0x00000510
        /*033c*/ 	.word	0x000000ff
        /*0340*/ 	.word	0x000000b0
        /*0344*/ 	.short	0x0100
        /*0346*/ 	.byte	0x08
	.zero		1


	//   ....[45]....
        /*0348*/ 	.word	0x00000520
        /*034c*/ 	.word	0x000000ff
        /*0350*/ 	.word	0x000001c0
        /*0354*/ 	.short	0x0100
        /*0356*/ 	.byte	0x08
	.zero		1


	//   ....[46]....
        /*0358*/ 	.word	0x00000530
        /*035c*/ 	.word	0x000000ff
        /*0360*/ 	.word	0x000000b8
        /*0364*/ 	.short	0x0100
        /*0366*/ 	.byte	0x08
	.zero		1


	//   ....[47]....
        /*0368*/ 	.word	0x00000540
        /*036c*/ 	.word	0x000000ff
        /*0370*/ 	.word	0x000001c8
        /*0374*/ 	.short	0x0100
        /*0376*/ 	.byte	0x08
	.zero		1


	//   ....[48]....
        /*0378*/ 	.word	0x00000550
        /*037c*/ 	.word	0x000000ff
        /*0380*/ 	.word	0x000000c0
        /*0384*/ 	.short	0x0100
        /*0386*/ 	.byte	0x08
	.zero		1


	//   ....[49]....
        /*0388*/ 	.word	0x00000560
        /*038c*/ 	.word	0x000000ff
        /*0390*/ 	.word	0x000001d0
        /*0394*/ 	.short	0x0100
        /*0396*/ 	.byte	0x08
	.zero		1


	//   ....[50]....
        /*0398*/ 	.word	0x00000570
        /*039c*/ 	.word	0x000000ff
        /*03a0*/ 	.word	0x000000c8
        /*03a4*/ 	.short	0x0100
        /*03a6*/ 	.byte	0x08
	.zero		1


	//   ....[51]....
        /*03a8*/ 	.word	0x00000580
        /*03ac*/ 	.word	0x000000ff
        /*03b0*/ 	.word	0x000001d8
        /*03b4*/ 	.short	0x0100
        /*03b6*/ 	.byte	0x08
	.zero		1


	//   ....[52]....
        /*03b8*/ 	.word	0x00000590
        /*03bc*/ 	.word	0x000000ff
        /*03c0*/ 	.word	0x000000d0
        /*03c4*/ 	.short	0x0100
        /*03c6*/ 	.byte	0x08
	.zero		1


	//   ....[53]....
        /*03c8*/ 	.word	0x000005a0
        /*03cc*/ 	.word	0x000000ff
        /*03d0*/ 	.word	0x000001e0
        /*03d4*/ 	.short	0x0100
        /*03d6*/ 	.byte	0x08
	.zero		1


	//   ....[54]....
        /*03d8*/ 	.word	0x000005b0
        /*03dc*/ 	.word	0x000000ff
        /*03e0*/ 	.word	0x000000d8
        /*03e4*/ 	.short	0x0100
        /*03e6*/ 	.byte	0x08
	.zero		1


	//   ....[55]....
        /*03e8*/ 	.word	0x000005c0
        /*03ec*/ 	.word	0x000000ff
        /*03f0*/ 	.word	0x000001e8
        /*03f4*/ 	.short	0x0100
        /*03f6*/ 	.byte	0x08
	.zero		1


	//   ....[56]....
        /*03f8*/ 	.word	0x000005d0
        /*03fc*/ 	.word	0x000000ff
        /*0400*/ 	.word	0x000000e0
        /*0404*/ 	.short	0x0100
        /*0406*/ 	.byte	0x08
	.zero		1


	//   ....[57]....
        /*0408*/ 	.word	0x000005e0
        /*040c*/ 	.word	0x000000ff
        /*0410*/ 	.word	0x000001f0
        /*0414*/ 	.short	0x0100
        /*0416*/ 	.byte	0x08
	.zero		1


	//   ....[58]....
        /*0418*/ 	.word	0x000005f0
        /*041c*/ 	.word	0x000000ff
        /*0420*/ 	.word	0x000000e8
        /*0424*/ 	.short	0x0100
        /*0426*/ 	.byte	0x08
	.zero		1


	//   ....[59]....
        /*0428*/ 	.word	0x00000600
        /*042c*/ 	.word	0x000000ff
        /*0430*/ 	.word	0x000001f8
        /*0434*/ 	.short	0x0100
        /*0436*/ 	.byte	0x08
	.zero		1


	//   ....[60]....
        /*0438*/ 	.word	0x00000610
        /*043c*/ 	.word	0x000000ff
        /*0440*/ 	.word	0x000000f0
        /*0444*/ 	.short	0x0100
        /*0446*/ 	.byte	0x08
	.zero		1


	//   ....[61]....
        /*0448*/ 	.word	0x00000620
        /*044c*/ 	.word	0x000000ff
        /*0450*/ 	.word	0x00000200
        /*0454*/ 	.short	0x0100
        /*0456*/ 	.byte	0x08
	.zero		1


	//   ....[62]....
        /*0458*/ 	.word	0x00000630
        /*045c*/ 	.word	0x000000ff
        /*0460*/ 	.word	0x000000f8
        /*0464*/ 	.short	0x0100
        /*0466*/ 	.byte	0x08
	.zero		1


	//   ....[63]....
        /*0468*/ 	.word	0x00000640
        /*046c*/ 	.word	0x000000ff
        /*0470*/ 	.word	0x00000208
        /*0474*/ 	.short	0x0100
        /*0476*/ 	.byte	0x08
	.zero		1


	//   ....[64]....
        /*0478*/ 	.word	0x00000650
        /*047c*/ 	.word	0x000000ff
        /*0480*/ 	.word	0x00000100
        /*0484*/ 	.short	0x0100
        /*0486*/ 	.byte	0x08
	.zero		1


	//   ....[65]....
        /*0488*/ 	.word	0x00000660
        /*048c*/ 	.word	0x000000ff
        /*0490*/ 	.word	0x00000210
        /*0494*/ 	.short	0x0100
        /*0496*/ 	.byte	0x08
	.zero		1


	//   ....[66]....
        /*0498*/ 	.word	0x00000670
        /*049c*/ 	.word	0x000000ff
        /*04a0*/ 	.word	0x00000108
        /*04a4*/ 	.short	0x0100
        /*04a6*/ 	.byte	0x08
	.zero		1


	//   ....[67]....
        /*04a8*/ 	.word	0x00000680
        /*04ac*/ 	.word	0x000000ff
        /*04b0*/ 	.word	0x00000218
        /*04b4*/ 	.short	0x0100
        /*04b6*/ 	.byte	0x08
	.zero		1


	//   ....[68]....
        /*04b8*/ 	.word	0x00000af0
        /*04bc*/ 	.word	0x000000ff
        /*04c0*/ 	.word	0x00000230
        /*04c4*/ 	.short	0x0100
        /*04c6*/ 	.byte	0x06
	.zero		1


	//   ....[69]....
        /*04c8*/ 	.word	0x00000b80
        /*04cc*/ 	.word	0x000000ff
        /*04d0*/ 	.word	0x00000238
        /*04d4*/ 	.short	0x0100
        /*04d6*/ 	.byte	0x06
	.zero		1


	//   ....[70]....
        /*04d8*/ 	.word	0x00001a10
        /*04dc*/ 	.word	0x000000ff
        /*04e0*/ 	.word	0x00000000
        /*04e4*/ 	.short	0x010a
        /*04e6*/ 	.byte	0x07
	.zero		1


	//   ....[71]....
        /*04e8*/ 	.word	0x00001a70
        /*04ec*/ 	.word	0x000000ff
        /*04f0*/ 	.word	0x00000000
        /*04f4*/ 	.short	0x010a
        /*04f6*/ 	.byte	0x07
	.zero		1


	//   ....[72]....
        /*04f8*/ 	.word	0x00002210
        /*04fc*/ 	.word	0x000000ff
        /*0500*/ 	.word	0x00000000
        /*0504*/ 	.short	0x010a
        /*0506*/ 	.byte	0x0c
	.zero		1


	//   ....[73]....
        /*0508*/ 	.word	0x00002250
        /*050c*/ 	.word	0x000000ff
        /*0510*/ 	.word	0x00000000
        /*0514*/ 	.short	0x010a
        /*0516*/ 	.byte	0x0c
	.zero		1


	//   ....[74]....
        /*0518*/ 	.word	0x000027c0
        /*051c*/ 	.word	0x0000000a
        /*0520*/ 	.word	0x00000000
        /*0524*/ 	.short	0x0101
        /*0526*/ 	.byte	0x3f
	.zero		1


	//   ....[75]....
        /*0528*/ 	.word	0x00002ce0
        /*052c*/ 	.word	0x00000008
        /*0530*/ 	.word	0x00000000
        /*0534*/ 	.short	0x0101
        /*0536*/ 	.byte	0x3f
	.zero		1


	//   ....[76]....
        /*0538*/ 	.word	0x00006e80
        /*053c*/ 	.word	0x00000014
        /*0540*/ 	.word	0x00000110
        /*0544*/ 	.short	0x010a
        /*0546*/ 	.byte	0x3f
	.zero		1


	//   ....[77]....
        /*0548*/ 	.word	0x00007200
        /*054c*/ 	.word	0x00000008
        /*0550*/ 	.word	0x00000238
        /*0554*/ 	.short	0x0101
        /*0556*/ 	.byte	0x3f
	.zero		1


	//   ....[78]....
        /*0558*/ 	.word	0x00007920
        /*055c*/ 	.word	0x00000006
        /*0560*/ 	.word	0x00000000
        /*0564*/ 	.short	0x010a
        /*0566*/ 	.byte	0x3f
	.zero		1


	//   ....[79]....
        /*0568*/ 	.word	0x000079a0
        /*056c*/ 	.word	0x00000007
        /*0570*/ 	.word	0x00000000
        /*0574*/ 	.short	0x010a
        /*0576*/ 	.byte	0x3f
	.zero		1


	//   ....[80]....
        /*0578*/ 	.word	0x00007a30
        /*057c*/ 	.word	0x00000006
        /*0580*/ 	.word	0x00000000
        /*0584*/ 	.short	0x010a
        /*0586*/ 	.byte	0x3f
	.zero		1


	//   ....[81]....
        /*0588*/ 	.word	0x00007ac0
        /*058c*/ 	.word	0x00000009
        /*0590*/ 	.word	0x00000000
        /*0594*/ 	.short	0x010a
        /*0596*/ 	.byte	0x3f
	.zero		1


	//   ....[82]....
        /*0598*/ 	.word	0x00007b50
        /*059c*/ 	.word	0x00000006
        /*05a0*/ 	.word	0x00000000
        /*05a4*/ 	.short	0x010a
        /*05a6*/ 	.byte	0x3f
	.zero		1


	//   ....[83]....
        /*05a8*/ 	.word	0x00007be0
        /*05ac*/ 	.word	0x00000009
        /*05b0*/ 	.word	0x00000000
        /*05b4*/ 	.short	0x010a
        /*05b6*/ 	.byte	0x3f
	.zero		1


	//   ....[84]....
        /*05b8*/ 	.word	0x00007c70
        /*05bc*/ 	.word	0x00000006
        /*05c0*/ 	.word	0x00000000
        /*05c4*/ 	.short	0x010a
        /*05c6*/ 	.byte	0x3f
	.zero		1


	//   ....[85]....
        /*05c8*/ 	.word	0x00007d00
        /*05cc*/ 	.word	0x00000009
        /*05d0*/ 	.word	0x00000000
        /*05d4*/ 	.short	0x010a
        /*05d6*/ 	.byte	0x3f
	.zero		1


	//   ....[86]....
        /*05d8*/ 	.word	0x00007d90
        /*05dc*/ 	.word	0x00000006
        /*05e0*/ 	.word	0x00000000
        /*05e4*/ 	.short	0x010a
        /*05e6*/ 	.byte	0x3f
	.zero		1


	//   ....[87]....
        /*05e8*/ 	.word	0x00007e20
        /*05ec*/ 	.word	0x00000009
        /*05f0*/ 	.word	0x00000000
        /*05f4*/ 	.short	0x010a
        /*05f6*/ 	.byte	0x3f
	.zero		1


	//   ....[88]....
        /*05f8*/ 	.word	0x00007eb0
        /*05fc*/ 	.word	0x00000006
        /*0600*/ 	.word	0x00000000
        /*0604*/ 	.short	0x010a
        /*0606*/ 	.byte	0x3f
	.zero		1


	//   ....[89]....
        /*0608*/ 	.word	0x00007f40
        /*060c*/ 	.word	0x00000009
        /*0610*/ 	.word	0x00000000
        /*0614*/ 	.short	0x010a
        /*0616*/ 	.byte	0x3f
	.zero		1


	//   ....[90]....
        /*0618*/ 	.word	0x00007fd0
        /*061c*/ 	.word	0x00000006
        /*0620*/ 	.word	0x00000000
        /*0624*/ 	.short	0x010a
        /*0626*/ 	.byte	0x3f
	.zero		1


	//   ....[91]....
        /*0628*/ 	.word	0x00008060
        /*062c*/ 	.word	0x00000009
        /*0630*/ 	.word	0x00000000
        /*0634*/ 	.short	0x010a
        /*0636*/ 	.byte	0x3f
	.zero		1


	//   ....[92]....
        /*0638*/ 	.word	0x000080f0
        /*063c*/ 	.word	0x00000006
        /*0640*/ 	.word	0x00000000
        /*0644*/ 	.short	0x010a
        /*0646*/ 	.byte	0x3f
	.zero		1


	//   ....[93]....
        /*0648*/ 	.word	0x00008180
        /*064c*/ 	.word	0x00000009
        /*0650*/ 	.word	0x00000000
        /*0654*/ 	.short	0x010a
        /*0656*/ 	.byte	0x3f
	.zero		1


	//   ....[94]....
        /*0658*/ 	.word	0x00008210
        /*065c*/ 	.word	0x00000006
        /*0660*/ 	.word	0x00000000
        /*0664*/ 	.short	0x010a
        /*0666*/ 	.byte	0x3f
	.zero		1


	//   ....[95]....
        /*0668*/ 	.word	0x000082a0
        /*066c*/ 	.word	0x00000009
        /*0670*/ 	.word	0x00000000
        /*0674*/ 	.short	0x010a
        /*0676*/ 	.byte	0x3f
	.zero		1


	//   ....[96]....
        /*0678*/ 	.word	0x00008330
        /*067c*/ 	.word	0x00000006
        /*0680*/ 	.word	0x00000000
        /*0684*/ 	.short	0x010a
        /*0686*/ 	.byte	0x3f
	.zero		1


	//   ....[97]....
        /*0688*/ 	.word	0x000083c0
        /*068c*/ 	.word	0x00000009
        /*0690*/ 	.word	0x00000000
        /*0694*/ 	.short	0x010a
        /*0696*/ 	.byte	0x3f
	.zero		1


	//   ....[98]....
        /*0698*/ 	.word	0x00008450
        /*069c*/ 	.word	0x00000006
        /*06a0*/ 	.word	0x00000000
        /*06a4*/ 	.short	0x010a
        /*06a6*/ 	.byte	0x3f
	.zero		1


	//   ....[99]....
        /*06a8*/ 	.word	0x000084e0
        /*06ac*/ 	.word	0x00000009
        /*06b0*/ 	.word	0x00000000
        /*06b4*/ 	.short	0x010a
        /*06b6*/ 	.byte	0x3f
	.zero		1


	//   ....[100]....
        /*06b8*/ 	.word	0x00008570
        /*06bc*/ 	.word	0x00000006
        /*06c0*/ 	.word	0x00000000
        /*06c4*/ 	.short	0x010a
        /*06c6*/ 	.byte	0x3f
	.zero		1


	//   ....[101]....
        /*06c8*/ 	.word	0x00008600
        /*06cc*/ 	.word	0x00000009
        /*06d0*/ 	.word	0x00000000
        /*06d4*/ 	.short	0x010a
        /*06d6*/ 	.byte	0x3f
	.zero		1


	//   ....[102]....
        /*06d8*/ 	.word	0x00008690
        /*06dc*/ 	.word	0x00000006
        /*06e0*/ 	.word	0x00000000
        /*06e4*/ 	.short	0x010a
        /*06e6*/ 	.byte	0x3f
	.zero		1


	//   ....[103]....
        /*06e8*/ 	.word	0x00008720
        /*06ec*/ 	.word	0x00000009
        /*06f0*/ 	.word	0x00000000
        /*06f4*/ 	.short	0x010a
        /*06f6*/ 	.byte	0x3f
	.zero		1


	//   ....[104]....
        /*06f8*/ 	.word	0x000087b0
        /*06fc*/ 	.word	0x00000006
        /*0700*/ 	.word	0x00000000
        /*0704*/ 	.short	0x010a
        /*0706*/ 	.byte	0x3f
	.zero		1


	//   ....[105]....
        /*0708*/ 	.word	0x00008840
        /*070c*/ 	.word	0x00000009
        /*0710*/ 	.word	0x00000000
        /*0714*/ 	.short	0x010a
        /*0716*/ 	.byte	0x3f
	.zero		1


	//   ....[106]....
        /*0718*/ 	.word	0x000088d0
        /*071c*/ 	.word	0x00000006
        /*0720*/ 	.word	0x00000000
        /*0724*/ 	.short	0x010a
        /*0726*/ 	.byte	0x3f
	.zero		1


	//   ....[107]....
        /*0728*/ 	.word	0x00008960
        /*072c*/ 	.word	0x00000009
        /*0730*/ 	.word	0x00000000
        /*0734*/ 	.short	0x010a
        /*0736*/ 	.byte	0x3f
	.zero		1


	//   ....[108]....
        /*0738*/ 	.word	0x000089f0
        /*073c*/ 	.word	0x00000006
        /*0740*/ 	.word	0x00000000
        /*0744*/ 	.short	0x010a
        /*0746*/ 	.byte	0x3f
	.zero		1


	//   ....[109]....
        /*0748*/ 	.word	0x00008a80
        /*074c*/ 	.word	0x00000009
        /*0750*/ 	.word	0x00000000
        /*0754*/ 	.short	0x010a
        /*0756*/ 	.byte	0x3f
	.zero		1


	//   ....[110]....
        /*0758*/ 	.word	0x00008b10
        /*075c*/ 	.word	0x00000006
        /*0760*/ 	.word	0x00000000
        /*0764*/ 	.short	0x010a
        /*0766*/ 	.byte	0x3f
	.zero		1


	//   ....[111]....
        /*0768*/ 	.word	0x00008ba0
        /*076c*/ 	.word	0x00000003
        /*0770*/ 	.word	0x00000000
        /*0774*/ 	.short	0x010a
        /*0776*/ 	.byte	0x3f
	.zero		1


	//   ....[112]....
        /*0778*/ 	.word	0x00008c10
        /*077c*/ 	.word	0x00000009
        /*0780*/ 	.word	0x00000000
        /*0784*/ 	.short	0x010a
        /*0786*/ 	.byte	0x3f
	.zero		1


	//   ....[113]....
        /*0788*/ 	.word	0x00008c70
        /*078c*/ 	.word	0x0000000b
        /*0790*/ 	.word	0x00000000
        /*0794*/ 	.short	0x010a
        /*0796*/ 	.byte	0x3f
	.zero		1


	//   ....[114]....
        /*0798*/ 	.word	0x00008d40
        /*079c*/ 	.word	0x00000014
        /*07a0*/ 	.word	0x00000110
        /*07a4*/ 	.short	0x010a
        /*07a6*/ 	.byte	0x3f
	.zero		1


	//   ....[115]....
        /*07a8*/ 	.word	0x00008e10
        /*07ac*/ 	.word	0x00000006
        /*07b0*/ 	.word	0x00000000
        /*07b4*/ 	.short	0x010a
        /*07b6*/ 	.byte	0x3f
	.zero		1


	//   ....[116]....
        /*07b8*/ 	.word	0x00008e60
        /*07bc*/ 	.word	0x00000007
        /*07c0*/ 	.word	0x00000000
        /*07c4*/ 	.short	0x010a
        /*07c6*/ 	.byte	0x3f
	.zero		1


	//   ....[117]....
        /*07c8*/ 	.word	0x00008eb0
        /*07cc*/ 	.word	0x00000006
        /*07d0*/ 	.word	0x00000000
        /*07d4*/ 	.short	0x010a
        /*07d6*/ 	.byte	0x3f
	.zero		1


	//   ....[118]....
        /*07d8*/ 	.word	0x00008f00
        /*07dc*/ 	.word	0x00000009
        /*07e0*/ 	.word	0x00000000
        /*07e4*/ 	.short	0x010a
        /*07e6*/ 	.byte	0x3f
	.zero		1


	//   ....[119]....
        /*07e8*/ 	.word	0x00008f50
        /*07ec*/ 	.word	0x00000006
        /*07f0*/ 	.word	0x00000000
        /*07f4*/ 	.short	0x010a
        /*07f6*/ 	.byte	0x3f
	.zero		1


	//   ....[120]....
        /*07f8*/ 	.word	0x00008fa0
        /*07fc*/ 	.word	0x00000009
        /*0800*/ 	.word	0x00000000
        /*0804*/ 	.short	0x010a
        /*0806*/ 	.byte	0x3f
	.zero		1


	//   ....[121]....
        /*0808*/ 	.word	0x00008ff0
        /*080c*/ 	.word	0x00000006
        /*0810*/ 	.word	0x00000000
        /*0814*/ 	.short	0x010a
        /*0816*/ 	.byte	0x3f
	.zero		1


	//   ....[122]....
        /*0818*/ 	.word	0x00009040
        /*081c*/ 	.word	0x00000009
        /*0820*/ 	.word	0x00000000
        /*0824*/ 	.short	0x010a
        /*0826*/ 	.byte	0x3f
	.zero		1


	//   ....[123]....
        /*0828*/ 	.word	0x00009090
        /*082c*/ 	.word	0x00000006
        /*0830*/ 	.word	0x00000000
        /*0834*/ 	.short	0x010a
        /*0836*/ 	.byte	0x3f
	.zero		1


	//   ....[124]....
        /*0838*/ 	.word	0x000090e0
        /*083c*/ 	.word	0x00000009
        /*0840*/ 	.word	0x00000000
        /*0844*/ 	.short	0x010a
        /*0846*/ 	.byte	0x3f
	.zero		1


	//   ....[125]....
        /*0848*/ 	.word	0x00009130
        /*084c*/ 	.word	0x00000006
        /*0850*/ 	.word	0x00000000
        /*0854*/ 	.short	0x010a
        /*0856*/ 	.byte	0x3f
	.zero		1


	//   ....[126]....
        /*0858*/ 	.word	0x00009180
        /*085c*/ 	.word	0x00000009
        /*0860*/ 	.word	0x00000000
        /*0864*/ 	.short	0x010a
        /*0866*/ 	.byte	0x3f
	.zero		1


	//   ....[127]....
        /*0868*/ 	.word	0x000091d0
        /*086c*/ 	.word	0x00000006
        /*0870*/ 	.word	0x00000000
        /*0874*/ 	.short	0x010a
        /*0876*/ 	.byte	0x3f
	.zero		1


	//   ....[128]....
        /*0878*/ 	.word	0x00009220
        /*087c*/ 	.word	0x00000009
        /*0880*/ 	.word	0x00000000
        /*0884*/ 	.short	0x010a
        /*0886*/ 	.byte	0x3f
	.zero		1


	//   ....[129]....
        /*0888*/ 	.word	0x00009270
        /*088c*/ 	.word	0x00000006
        /*0890*/ 	.word	0x00000000
        /*0894*/ 	.short	0x010a
        /*0896*/ 	.byte	0x3f
	.zero		1


	//   ....[130]....
        /*0898*/ 	.word	0x000092c0
        /*089c*/ 	.word	0x00000009
        /*08a0*/ 	.word	0x00000000
        /*08a4*/ 	.short	0x010a
        /*08a6*/ 	.byte	0x3f
	.zero		1


	//   ....[131]....
        /*08a8*/ 	.word	0x00009310
        /*08ac*/ 	.word	0x00000006
        /*08b0*/ 	.word	0x00000000
        /*08b4*/ 	.short	0x010a
        /*08b6*/ 	.byte	0x3f
	.zero		1


	//   ....[132]....
        /*08b8*/ 	.word	0x00009360
        /*08bc*/ 	.word	0x00000009
        /*08c0*/ 	.word	0x00000000
        /*08c4*/ 	.short	0x010a
        /*08c6*/ 	.byte	0x3f
	.zero		1


	//   ....[133]....
        /*08c8*/ 	.word	0x000093b0
        /*08cc*/ 	.word	0x00000006
        /*08d0*/ 	.word	0x00000000
        /*08d4*/ 	.short	0x010a
        /*08d6*/ 	.byte	0x3f
	.zero		1


	//   ....[134]....
        /*08d8*/ 	.word	0x00009400
        /*08dc*/ 	.word	0x00000009
        /*08e0*/ 	.word	0x00000000
        /*08e4*/ 	.short	0x010a
        /*08e6*/ 	.byte	0x3f
	.zero		1


	//   ....[135]....
        /*08e8*/ 	.word	0x00009450
        /*08ec*/ 	.word	0x00000006
        /*08f0*/ 	.word	0x00000000
        /*08f4*/ 	.short	0x010a
        /*08f6*/ 	.byte	0x3f
	.zero		1


	//   ....[136]....
        /*08f8*/ 	.word	0x000094a0
        /*08fc*/ 	.word	0x00000009
        /*0900*/ 	.word	0x00000000
        /*0904*/ 	.short	0x010a
        /*0906*/ 	.byte	0x3f
	.zero		1


	//   ....[137]....
        /*0908*/ 	.word	0x000094f0
        /*090c*/ 	.word	0x00000006
        /*0910*/ 	.word	0x00000000
        /*0914*/ 	.short	0x010a
        /*0916*/ 	.byte	0x3f
	.zero		1


	//   ....[138]....
        /*0918*/ 	.word	0x00009540
        /*091c*/ 	.word	0x00000009
        /*0920*/ 	.word	0x00000000
        /*0924*/ 	.short	0x010a
        /*0926*/ 	.byte	0x3f
	.zero		1


	//   ....[139]....
        /*0928*/ 	.word	0x00009590
        /*092c*/ 	.word	0x00000006
        /*0930*/ 	.word	0x00000000
        /*0934*/ 	.short	0x010a
        /*0936*/ 	.byte	0x3f
	.zero		1


	//   ....[140]....
        /*0938*/ 	.word	0x000095e0
        /*093c*/ 	.word	0x00000009
        /*0940*/ 	.word	0x00000000
        /*0944*/ 	.short	0x010a
        /*0946*/ 	.byte	0x3f
	.zero		1


	//   ....[141]....
        /*0948*/ 	.word	0x00009630
        /*094c*/ 	.word	0x00000006
        /*0950*/ 	.word	0x00000000
        /*0954*/ 	.short	0x010a
        /*0956*/ 	.byte	0x3f
	.zero		1


	//   ....[142]....
        /*0958*/ 	.word	0x00009680
        /*095c*/ 	.word	0x00000009
        /*0960*/ 	.word	0x00000000
        /*0964*/ 	.short	0x010a
        /*0966*/ 	.byte	0x3f
	.zero		1


	//   ....[143]....
        /*0968*/ 	.word	0x000096d0
        /*096c*/ 	.word	0x00000006
        /*0970*/ 	.word	0x00000000
        /*0974*/ 	.short	0x010a
        /*0976*/ 	.byte	0x3f
	.zero		1


	//   ....[144]....
        /*0978*/ 	.word	0x00009720
        /*097c*/ 	.word	0x00000009
        /*0980*/ 	.word	0x00000000
        /*0984*/ 	.short	0x010a
        /*0986*/ 	.byte	0x3f
	.zero		1


	//   ....[145]....
        /*0988*/ 	.word	0x00009770
        /*098c*/ 	.word	0x00000006
        /*0990*/ 	.word	0x00000000
        /*0994*/ 	.short	0x010a
        /*0996*/ 	.byte	0x3f
	.zero		1


	//   ....[146]....
        /*0998*/ 	.word	0x000097c0
        /*099c*/ 	.word	0x00000009
        /*09a0*/ 	.word	0x00000000
        /*09a4*/ 	.short	0x010a
        /*09a6*/ 	.byte	0x3f
	.zero		1


	//   ....[147]....
        /*09a8*/ 	.word	0x00009810
        /*09ac*/ 	.word	0x00000006
        /*09b0*/ 	.word	0x00000000
        /*09b4*/ 	.short	0x010a
        /*09b6*/ 	.byte	0x3f
	.zero		1


	//----- nvinfo : EIATTR_NUM_MBARRIERS
	.align		4
.L_28:
        /*09b8*/ 	.byte	0x03, 0x38
        /*09ba*/ 	.short	0x0046


	//----- nvinfo : EIATTR_EXIT_INSTR_OFFSETS
	.align		4
        /*09bc*/ 	.byte	0x04, 0x1c
        /*09be*/ 	.short	(.L_30 - .L_29)


	//   ....[0]....
.L_29:
        /*09c0*/ 	.word	0x00000d40


	//   ....[1]....
        /*09c4*/ 	.word	0x00001530


	//   ....[2]....
        /*09c8*/ 	.word	0x000065b0


	//   ....[3]....
        /*09cc*/ 	.word	0x00006b10


	//   ....[4]....
        /*09d0*/ 	.word	0x00008bf0


	//----- nvinfo : EIATTR_MAX_THREADS
	.align		4
.L_30:
        /*09d4*/ 	.byte	0x04, 0x05
        /*09d6*/ 	.short	(.L_32 - .L_31)
.L_31:
        /*09d8*/ 	.word	0x00000180
        /*09dc*/ 	.word	0x00000001
        /*09e0*/ 	.word	0x00000001


	//----- nvinfo : EIATTR_CRS_STACK_SIZE
	.align		4
.L_32:
        /*09e4*/ 	.byte	0x04, 0x1e
        /*09e6*/ 	.short	(.L_34 - .L_33)
.L_33:
        /*09e8*/ 	.word	0x00000000


	//----- nvinfo : EIATTR_CBANK_PARAM_SIZE
	.align		4
.L_34:
        /*09ec*/ 	.byte	0x03, 0x19
        /*09ee*/ 	.short	0x0470


	//----- nvinfo : EIATTR_PARAM_CBANK
	.align		4
        /*09f0*/ 	.byte	0x04, 0x0a
        /*09f2*/ 	.short	(.L_36 - .L_35)
	.align		4
.L_35:
        /*09f4*/ 	.word	index@(.nv.constant0._ZN7cutlass13device_kernelINS_4gemm6kernel13GemmUniversalIN4cute5tupleIJiiiiEEENS1_10collective13CollectiveMmaINS1_37MainloopSm90TmaGmmaWarpSpecializedFP8ILi34ENS5_IJNS4_1CILi2EEENSA_ILi1EEESC_EEENS1_35KernelTmaWarpSpecializedCooperativeEEENS5_IJNSA_ILi128EEENSA_ILi80EEENSA_ILi32EEEEEENS_12float_e4m3_tENS5_IJlSC_lEEESK_SL_NS4_8TiledMMAINS4_8MMA_AtomIJNS4_4SM904GMMA30MMA_64x16x32_F32E4M3E4M3_SS_TNILNSP_7ScaleInE1ELSR_1EEEEEENS4_6LayoutISD_NS5_IJSC_NSA_ILi0EEESV_EEEEENS5_IJNS4_10UnderscoreESY_SY_EEEEENS4_13SM90_TMA_LOADENS4_14ComposedLayoutINS4_7SwizzleILi1ELi4ELi3EEENS4_18smem_ptr_flag_bitsILi8EEENSU_INS5_IJNSA_ILi8EEESI_EEENS5_IJSI_SC_EEEEEEEvNS4_8identityENS4_23SM90_TMA_LOAD_MULTICASTES1B_vS1C_EENS_8epilogue10collective6detail29Sm90TmaWarpSpecializedAdapterINS1G_15DefaultEpilogueISK_SL_SL_NS1F_6thread17LinearCombinationISK_Li1EffLNS1K_9ScaleType4KindE0ELNS_15FloatRoundStyleE2ESK_EENS1_15EpilogueDefaultEEEEEvvEEEEvNT_6ParamsE)
        /*09f8*/ 	.short	0x0210
        /*09fa*/ 	.short	0x0470


	//----- nvinfo : EIATTR_SW_WAR
	.align		4
.L_36:
        /*09fc*/ 	.byte	0x04, 0x36
        /*09fe*/ 	.short	(.L_38 - .L_37)
.L_37:
        /*0a00*/ 	.word	0x00000008
.L_38:


//--------------------- .nv.callgraph             --------------------------
	.section	.nv.callgraph,"",@"SHT_CUDA_CALLGRAPH"
	.align	4
	.sectionentsize	8
	.align		4
        /*0000*/ 	.word	0x00000000
	.align		4
        /*0004*/ 	.word	0xffffffff
	.align		4
        /*0008*/ 	.word	0x00000000
	.align		4
        /*000c*/ 	.word	0xfffffffe
	.align		4
        /*0010*/ 	.word	0x00000000
	.align		4
        /*0014*/ 	.word	0xfffffffd
	.align		4
        /*0018*/ 	.word	0x00000000
	.align		4
        /*001c*/ 	.word	0xfffffffc


//--------------------- .nv.constant4             --------------------------
	.section	.nv.constant4,"a",@progbits
	.align	8
	.align		8
.nv.constant4:
        /*0000*/ 	.dword	_ZN40_INTERNAL_3bbe6d5c_4_k_cu_199f5244_143844cuda3std3__45__cpo5beginE
	.align		8
        /*0008*/ 	.dword	_ZN40_INTERNAL_3bbe6d5c_4_k_cu_199f5244_143844cuda3std3__45__cpo3endE
	.align		8
        /*0010*/ 	.dword	_ZN40_INTERNAL_3bbe6d5c_4_k_cu_199f5244_143844cuda3std3__45__cpo6cbeginE
	.align		8
        /*0018*/ 	.dword	_ZN40_INTERNAL_3bbe6d5c_4_k_cu_199f5244_143844cuda3std3__45__cpo4cendE
	.align		8
        /*0020*/ 	.dword	_ZN40_INTERNAL_3bbe6d5c_4_k_cu_199f5244_143844cuda3std3__442_GLOBAL__N__3bbe6d5c_4_k_cu_199f5244_143846ignoreE
	.align		8
        /*0028*/ 	.dword	_ZN40_INTERNAL_3bbe6d5c_4_k_cu_199f5244_143844cuda3std3__419piecewise_constructE
	.align		8
        /*0030*/ 	.dword	_ZN40_INTERNAL_3bbe6d5c_4_k_cu_199f5244_143844cuda3std3__48in_placeE
	.align		8
        /*0038*/ 	.dword	_ZN40_INTERNAL_3bbe6d5c_4_k_cu_199f5244_143844cuda3std6ranges3__45__cpo4swapE
	.align		8
        /*0040*/ 	.dword	_ZN40_INTERNAL_3bbe6d5c_4_k_cu_199f5244_143844cuda3std6ranges3__45__cpo9iter_moveE
	.align		8
        /*0048*/ 	.dword	_ZN40_INTERNAL_3bbe6d5c_4_k_cu_199f5244_143844cute7productE
	.align		8
        /*0050*/ 	.dword	_ZN40_INTERNAL_3bbe6d5c_4_k_cu_199f5244_143844cute1_E


//--------------------- .text._ZN7cutlass13device_kernelINS_4gemm6kernel13GemmUniversalIN4cute5tupleIJiiiiEEENS1_10collective13CollectiveMmaINS1_37MainloopSm90TmaGmmaWarpSpecializedFP8ILi34ENS5_IJNS4_1CILi2EEENSA_ILi1EEESC_EEENS1_35KernelTmaWarpSpecializedCooperativeEEENS5_IJNSA_ILi128EEENSA_ILi80EEENSA_ILi32EEEEEENS_12float_e4m3_tENS5_IJlSC_lEEESK_SL_NS4_8TiledMMAINS4_8MMA_AtomIJNS4_4SM904GMMA30MMA_64x16x32_F32E4M3E4M3_SS_TNILNSP_7ScaleInE1ELSR_1EEEEEENS4_6LayoutISD_NS5_IJSC_NSA_ILi0EEESV_EEEEENS5_IJNS4_10UnderscoreESY_SY_EEEEENS4_13SM90_TMA_LOADENS4_14ComposedLayoutINS4_7SwizzleILi1ELi4ELi3EEENS4_18smem_ptr_flag_bitsILi8EEENSU_INS5_IJNSA_ILi8EEESI_EEENS5_IJSI_SC_EEEEEEEvNS4_8identityENS4_23SM90_TMA_LOAD_MULTICASTES1B_vS1C_EENS_8epilogue10collective6detail29Sm90TmaWarpSpecializedAdapterINS1G_15DefaultEpilogueISK_SL_SL_NS1F_6thread17LinearCombinationISK_Li1EffLNS1K_9ScaleType4KindE0ELNS_15FloatRoundStyleE2ESK_EENS1_15EpilogueDefaultEEEEEvvEEEEvNT_6ParamsE --------------------------
	.section	.text._ZN7cutlass13device_kernelINS_4gemm6kernel13GemmUniversalIN4cute5tupleIJiiiiEEENS1_10collective13CollectiveMmaINS1_37MainloopSm90TmaGmmaWarpSpecializedFP8ILi34ENS5_IJNS4_1CILi2EEENSA_ILi1EEESC_EEENS1_35KernelTmaWarpSpecializedCooperativeEEENS5_IJNSA_ILi128EEENSA_ILi80EEENSA_ILi32EEEEEENS_12float_e4m3_tENS5_IJlSC_lEEESK_SL_NS4_8TiledMMAINS4_8MMA_AtomIJNS4_4SM904GMMA30MMA_64x16x32_F32E4M3E4M3_SS_TNILNSP_7ScaleInE1ELSR_1EEEEEENS4_6LayoutISD_NS5_IJSC_NSA_ILi0EEESV_EEEEENS5_IJNS4_10UnderscoreESY_SY_EEEEENS4_13SM90_TMA_LOADENS4_14ComposedLayoutINS4_7SwizzleILi1ELi4ELi3EEENS4_18smem_ptr_flag_bitsILi8EEENSU_INS5_IJNSA_ILi8EEESI_EEENS5_IJSI_SC_EEEEEEEvNS4_8identityENS4_23SM90_TMA_LOAD_MULTICASTES1B_vS1C_EENS_8epilogue10collective6detail29Sm90TmaWarpSpecializedAdapterINS1G_15DefaultEpilogueISK_SL_SL_NS1F_6thread17LinearCombinationISK_Li1EffLNS1K_9ScaleType4KindE0ELNS_15FloatRoundStyleE2ESK_EENS1_15EpilogueDefaultEEEEEvvEEEEvNT_6ParamsE,"ax",@progbits
	.align	128
.text._ZN7cutlass13device_kernelINS_4gemm6kernel13GemmUniversalIN4cute5tupleIJiiiiEEENS1_10collective13CollectiveMmaINS1_37MainloopSm90TmaGmmaWarpSpecializedFP8ILi34ENS5_IJNS4_1CILi2EEENSA_ILi1EEESC_EEENS1_35KernelTmaWarpSpecializedCooperativeEEENS5_IJNSA_ILi128EEENSA_ILi80EEENSA_ILi32EEEEEENS_12float_e4m3_tENS5_IJlSC_lEEESK_SL_NS4_8TiledMMAINS4_8MMA_AtomIJNS4_4SM904GMMA30MMA_64x16x32_F32E4M3E4M3_SS_TNILNSP_7ScaleInE1ELSR_1EEEEEENS4_6LayoutISD_NS5_IJSC_NSA_ILi0EEESV_EEEEENS5_IJNS4_10UnderscoreESY_SY_EEEEENS4_13SM90_TMA_LOADENS4_14ComposedLayoutINS4_7SwizzleILi1ELi4ELi3EEENS4_18smem_ptr_flag_bitsILi8EEENSU_INS5_IJNSA_ILi8EEESI_EEENS5_IJSI_SC_EEEEEEEvNS4_8identityENS4_23SM90_TMA_LOAD_MULTICASTES1B_vS1C_EENS_8epilogue10collective6detail29Sm90TmaWarpSpecializedAdapterINS1G_15DefaultEpilogueISK_SL_SL_NS1F_6thread17LinearCombinationISK_Li1EffLNS1K_9ScaleType4KindE0ELNS_15FloatRoundStyleE2ESK_EENS1_15EpilogueDefaultEEEEEvvEEEEvNT_6ParamsE:
        .type           _ZN7cutlass13device_kernelINS_4gemm6kernel13GemmUniversalIN4cute5tupleIJiiiiEEENS1_10collective13CollectiveMmaINS1_37MainloopSm90TmaGmmaWarpSpecializedFP8ILi34ENS5_IJNS4_1CILi2EEENSA_ILi1EEESC_EEENS1_35KernelTmaWarpSpecializedCooperativeEEENS5_IJNSA_ILi128EEENSA_ILi80EEENSA_ILi32EEEEEENS_12float_e4m3_tENS5_IJlSC_lEEESK_SL_NS4_8TiledMMAINS4_8MMA_AtomIJNS4_4SM904GMMA30MMA_64x16x32_F32E4M3E4M3_SS_TNILNSP_7ScaleInE1ELSR_1EEEEEENS4_6LayoutISD_NS5_IJSC_NSA_ILi0EEESV_EEEEENS5_IJNS4_10UnderscoreESY_SY_EEEEENS4_13SM90_TMA_LOADENS4_14ComposedLayoutINS4_7SwizzleILi1ELi4ELi3EEENS4_18smem_ptr_flag_bitsILi8EEENSU_INS5_IJNSA_ILi8EEESI_EEENS5_IJSI_SC_EEEEEEEvNS4_8identityENS4_23SM90_TMA_LOAD_MULTICASTES1B_vS1C_EENS_8epilogue10collective6detail29Sm90TmaWarpSpecializedAdapterINS1G_15DefaultEpilogueISK_SL_SL_NS1F_6thread17LinearCombinationISK_Li1EffLNS1K_9ScaleType4KindE0ELNS_15FloatRoundStyleE2ESK_EENS1_15EpilogueDefaultEEEEEvvEEEEvNT_6ParamsE,@function
        .size           _ZN7cutlass13device_kernelINS_4gemm6kernel13GemmUniversalIN4cute5tupleIJiiiiEEENS1_10collective13CollectiveMmaINS1_37MainloopSm90TmaGmmaWarpSpecializedFP8ILi34ENS5_IJNS4_1CILi2EEENSA_ILi1EEESC_EEENS1_35KernelTmaWarpSpecializedCooperativeEEENS5_IJNSA_ILi128EEENSA_ILi80EEENSA_ILi32EEEEEENS_12float_e4m3_tENS5_IJlSC_lEEESK_SL_NS4_8TiledMMAINS4_8MMA_AtomIJNS4_4SM904GMMA30MMA_64x16x32_F32E4M3E4M3_SS_TNILNSP_7ScaleInE1ELSR_1EEEEEENS4_6LayoutISD_NS5_IJSC_NSA_ILi0EEESV_EEEEENS5_IJNS4_10UnderscoreESY_SY_EEEEENS4_13SM90_TMA_LOADENS4_14ComposedLayoutINS4_7SwizzleILi1ELi4ELi3EEENS4_18smem_ptr_flag_bitsILi8EEENSU_INS5_IJNSA_ILi8EEESI_EEENS5_IJSI_SC_EEEEEEEvNS4_8identityENS4_23SM90_TMA_LOAD_MULTICASTES1B_vS1C_EENS_8epilogue10collective6detail29Sm90TmaWarpSpecializedAdapterINS1G_15DefaultEpilogueISK_SL_SL_NS1F_6thread17LinearCombinationISK_Li1EffLNS1K_9ScaleType4KindE0ELNS_15FloatRoundStyleE2ESK_EENS1_15EpilogueDefaultEEEEEvvEEEEvNT_6ParamsE,(.L_x_219 - _ZN7cutlass13device_kernelINS_4gemm6kernel13GemmUniversalIN4cute5tupleIJiiiiEEENS1_10collective13CollectiveMmaINS1_37MainloopSm90TmaGmmaWarpSpecializedFP8ILi34ENS5_IJNS4_1CILi2EEENSA_ILi1EEESC_EEENS1_35KernelTmaWarpSpecializedCooperativeEEENS5_IJNSA_ILi128EEENSA_ILi80EEENSA_ILi32EEEEEENS_12float_e4m3_tENS5_IJlSC_lEEESK_SL_NS4_8TiledMMAINS4_8MMA_AtomIJNS4_4SM904GMMA30MMA_64x16x32_F32E4M3E4M3_SS_TNILNSP_7ScaleInE1ELSR_1EEEEEENS4_6LayoutISD_NS5_IJSC_NSA_ILi0EEESV_EEEEENS5_IJNS4_10UnderscoreESY_SY_EEEEENS4_13SM90_TMA_LOADENS4_14ComposedLayoutINS4_7SwizzleILi1ELi4ELi3EEENS4_18smem_ptr_flag_bitsILi8EEENSU_INS5_IJNSA_ILi8EEESI_EEENS5_IJSI_SC_EEEEEEEvNS4_8identityENS4_23SM90_TMA_LOAD_MULTICASTES1B_vS1C_EENS_8epilogue10collective6detail29Sm90TmaWarpSpecializedAdapterINS1G_15DefaultEpilogueISK_SL_SL_NS1F_6thread17LinearCombinationISK_Li1EffLNS1K_9ScaleType4KindE0ELNS_15FloatRoundStyleE2ESK_EENS1_15EpilogueDefaultEEEEEvvEEEEvNT_6ParamsE)
        .other          _ZN7cutlass13device_kernelINS_4gemm6kernel13GemmUniversalIN4cute5tupleIJiiiiEEENS1_10collective13CollectiveMmaINS1_37MainloopSm90TmaGmmaWarpSpecializedFP8ILi34ENS5_IJNS4_1CILi2EEENSA_ILi1EEESC_EEENS1_35KernelTmaWarpSpecializedCooperativeEEENS5_IJNSA_ILi128EEENSA_ILi80EEENSA_ILi32EEEEEENS_12float_e4m3_tENS5_IJlSC_lEEESK_SL_NS4_8TiledMMAINS4_8MMA_AtomIJNS4_4SM904GMMA30MMA_64x16x32_F32E4M3E4M3_SS_TNILNSP_7ScaleInE1ELSR_1EEEEEENS4_6LayoutISD_NS5_IJSC_NSA_ILi0EEESV_EEEEENS5_IJNS4_10UnderscoreESY_SY_EEEEENS4_13SM90_TMA_LOADENS4_14ComposedLayoutINS4_7SwizzleILi1ELi4ELi3EEENS4_18smem_ptr_flag_bitsILi8EEENSU_INS5_IJNSA_ILi8EEESI_EEENS5_IJSI_SC_EEEEEEEvNS4_8identityENS4_23SM90_TMA_LOAD_MULTICASTES1B_vS1C_EENS_8epilogue10collective6detail29Sm90TmaWarpSpecializedAdapterINS1G_15DefaultEpilogueISK_SL_SL_NS1F_6thread17LinearCombinationISK_Li1EffLNS1K_9ScaleType4KindE0ELNS_15FloatRoundStyleE2ESK_EENS1_15EpilogueDefaultEEEEEvvEEEEvNT_6ParamsE,@"STO_CUDA_ENTRY STV_DEFAULT"
_ZN7cutlass13device_kernelINS_4gemm6kernel13GemmUniversalIN4cute5tupleIJiiiiEEENS1_10collective13CollectiveMmaINS1_37MainloopSm90TmaGmmaWarpSpecializedFP8ILi34ENS5_IJNS4_1CILi2EEENSA_ILi1EEESC_EEENS1_35KernelTmaWarpSpecializedCooperativeEEENS5_IJNSA_ILi128EEENSA_ILi80EEENSA_ILi32EEEEEENS_12float_e4m3_tENS5_IJlSC_lEEESK_SL_NS4_8TiledMMAINS4_8MMA_AtomIJNS4_4SM904GMMA30MMA_64x16x32_F32E4M3E4M3_SS_TNILNSP_7ScaleInE1ELSR_1EEEEEENS4_6LayoutISD_NS5_IJSC_NSA_ILi0EEESV_EEEEENS5_IJNS4_10UnderscoreESY_SY_EEEEENS4_13SM90_TMA_LOADENS4_14ComposedLayoutINS4_7SwizzleILi1ELi4ELi3EEENS4_18smem_ptr_flag_bitsILi8EEENSU_INS5_IJNSA_ILi8EEESI_EEENS5_IJSI_SC_EEEEEEEvNS4_8identityENS4_23SM90_TMA_LOAD_MULTICASTES1B_vS1C_EENS_8epilogue10collective6detail29Sm90TmaWarpSpecializedAdapterINS1G_15DefaultEpilogueISK_SL_SL_NS1F_6thread17LinearCombinationISK_Li1EffLNS1K_9ScaleType4KindE0ELNS_15FloatRoundStyleE2ESK_EENS1_15EpilogueDefaultEEEEEvvEEEEvNT_6ParamsE:
[----:B------:R-:W-:Y:S01]  /*0000*/  LDC R1, c[0x0][0x28] ;  /* 0x00000a00ff017b82 */ /* 0x000fe20000000800 */
[----:B------:R-:W0:Y:S01]  /*0010*/  S2R R0, SR_TID.X ;  /* 0x0000000000007919 */ /* 0x000e220000002100 */
[----:B------:R-:W-:Y:S01]  /*0020*/  ELECT P0, URZ, PT ;  /* 0x00000000003f782f */ /* 0x000fe20003800000 */
[----:B------:R-:W-:Y:S01]  /*0030*/  BSSY B0, `(.L_x_0) ;  /* 0x000000f000007945 */ /* 0x000fe20003800000 */
[--C-:B0-----:R-:W-:Y:S02]  /*0040*/  SHF.R.U32.HI R2, RZ, 0x5, R0.reuse ;  /* 0x00000005ff027819 */ /* 0x101fe40000011600 */
[----:B------:R-:W-:-:S03]  /*0050*/  SHF.R.U32.HI R3, RZ, 0x7, R0 ;  /* 0x00000007ff037819 */ /* 0x000fc60000011600 */
[----:B------:R-:W0:Y:S04]  /*0060*/  SHFL.IDX PT, R7, R2, RZ, 0x1f ;  /* 0x00001fff02077589 */ /* 0x000e2800000e0000 */
[----:B------:R-:W1:Y:S01]  /*0070*/  SHFL.IDX PT, R3, R3, RZ, 0x1f ;  /* 0x00001fff03037589 */ /* 0x000e6200000e0000 */
[----:B0-----:R-:W-:-:S13]  /*0080*/  ISETP.NE.OR P0, PT, R7, RZ, !P0 ;  /* 0x000000ff0700720c */ /* 0x001fda0004705670 */
[----:B-1----:R-:W-:Y:S05]  /*0090*/  @P0 BRA `(.L_x_1) ;  /* 0x0000000000200947 */ /* 0x002fea0003800000 */
[----:B------:R-:W-:Y:S02]  /*00a0*/  ULDC.64 UR4, c[0x0][0x198] ;  /* 0x0000660000047ab9 */ /* 0x000fe40000000a00 */
[----:B------:R-:W-:Y:S02]  /*00b0*/  UIADD3 UR6, UP0, UR4, 0xf0, URZ ;  /* 0x000000f004067890 */ /* 0x000fe4000ff1e03f */
[----:B------:R-:W-:Y:S02]  /*00c0*/  UIADD3 UR4, UP1, UR4, 0x1f0, URZ ;  /* 0x000001f004047890 */ /* 0x000fe4000ff3e03f */
[----:B------:R-:W-:Y:S02]  /*00d0*/  UIADD3.X UR7, URZ, UR5, URZ, UP0, !UPT ;  /* 0x000000053f077290 */ /* 0x000fe400087fe43f */
[----:B------:R-:W-:-:S07]  /*00e0*/  UIADD3.X UR5, URZ, UR5, URZ, UP1, !UPT ;  /* 0x000000053f057290 */ /* 0x000fce0008ffe43f */
[----:B------:R0:W-:Y:S02]  /*00f0*/  UTMACCTL.PF [UR6] ;  /* 0x00000000060079b9 */ /* 0x0001e40008040000 */
[----:B------:R0:W-:Y:S02]  /*0100*/  UTMACCTL.PF [UR4] ;  /* 0x00000000040079b9 */ /* 0x0001e40008040000 */
[----:B0-----:R-:W-:Y:S01]  /*0110*/  NOP ;  /* 0x0000000000007918 */ /* 0x001fe20000000000 */
.L_x_1:
[----:B------:R-:W-:Y:S05]  /*0120*/  BSYNC B0 ;  /* 0x0000000000007941 */ /* 0x000fea0003800000 */
.L_x_0:
[----:B------:R-:W0:Y:S02]  /*0130*/  SHFL.IDX PT, R4, R2, RZ, 0x1f ;  /* 0x00001fff02047589 */ /* 0x000e2400000e0000 */
[----:B0-----:R-:W-:-:S13]  /*0140*/  ISETP.NE.AND P0, PT, R4, RZ, PT ;  /* 0x000000ff0400720c */ /* 0x001fda0003f05270 */
[----:B------:R-:W-:Y:S05]  /*0150*/  @P0 BRA `(.L_x_2) ;  /* 0x0000000400540947 */ /* 0x000fea0003800000 */
[----:B------:R-:W-:Y:S01]  /*0160*/  ELECT P0, URZ, PT ;  /* 0x00000000003f782f */ /* 0x000fe20003800000 */
[----:B------:R-:W-:-:S12]  /*0170*/  BSSY B0, `(.L_x_2) ;  /* 0x0000053000007945 */ /* 0x000fd80003800000 */
[----:B------:R-:W-:Y:S05]  /*0180*/  @!P0 BRA `(.L_x_3) ;  /* 0x0000000400448947 */ /* 0x000fea0003800000 */
[----:B------:R-:W0:Y:S01]  /*0190*/  S2UR UR8, SR_CgaCtaId ;  /* 0x00000000000879c3 */ /* 0x000e220000008800 */
[----:B------:R-:W-:Y:S01]  /*01a0*/  UMOV UR4, 0x400 ;  /* 0x0000040000047882 */ /* 0x000fe20000000000 */
[----:B------:R-:W-:Y:S01]  /*01b0*/  UMOV UR5, 0x1 ;  /* 0x0000000100057882 */ /* 0x000fe20000000000 */
[----:B------:R-:W-:Y:S02]  /*01c0*/  UMOV UR6, 0x4 ;  /* 0x0000000400067882 */ /* 0x000fe40000000000 */
[----:B------:R-:W-:-:S04]  /*01d0*/  UIADD3 UR6, -UR6, 0x100000, URZ ;  /* 0x0010000006067890 */ /* 0x000fc8000fffe13f */
[----:B------:R-:W-:Y:S02]  /*01e0*/  USHF.L.U32 UR7, UR6, 0xb, URZ ;  /* 0x0000000b06077899 */ /* 0x000fe4000800063f */
[----:B------:R-:W-:Y:S02]  /*01f0*/  USHF.L.U32 UR6, UR6, 0x1, URZ ;  /* 0x0000000106067899 */ /* 0x000fe4000800063f */
[----:B0-----:R-:W-:Y:S02]  /*0200*/  ULEA UR8, UR8, UR4, 0x18 ;  /* 0x0000000408087291 */ /* 0x001fe4000f8ec03f */
[----:B------:R-:W-:-:S04]  /*0210*/  UIADD3 UR4, -UR5, 0x100000, URZ ;  /* 0x0010000005047890 */ /* 0x000fc8000fffe13f */
[----:B------:R-:W-:Y:S02]  /*0220*/  USHF.L.U32 UR5, UR4, 0xb, URZ ;  /* 0x0000000b04057899 */ /* 0x000fe4000800063f */
[----:B------:R-:W-:Y:S01]  /*0230*/  USHF.L.U32 UR4, UR4, 0x1, URZ ;  /* 0x0000000104047899 */ /* 0x000fe2000800063f */
[----:B------:R-:W0:Y:S11]  /*0240*/  FENCE.VIEW.ASYNC.S ;  /* 0x00000000000073c6 */ /* 0x000e360000000000 */
[----:B0-----:R0:W1:Y:S01]  /*0250*/  SYNCS.EXCH.64 URZ, [UR8], UR4 ;  /* 0x00000004083f75b2 */ /* 0x0010620008000100 */
[----:B------:R0:W2:Y:S01]  /*0260*/  SYNCS.EXCH.64 URZ, [UR8+0x110], UR6 ;  /* 0x00011006083f75b2 */ /* 0x0000a20008000100 */
[----:B------:R0:W3:Y:S01]  /*0270*/  SYNCS.EXCH.64 URZ, [UR8+0x8], UR4 ;  /* 0x00000804083f75b2 */ /* 0x0000e20008000100 */
[----:B------:R0:W4:Y:S01]  /*0280*/  SYNCS.EXCH.64 URZ, [UR8+0x118], UR6 ;  /* 0x00011806083f75b2 */ /* 0x0001220008000100 */
[----:B------:R0:W0:Y:S01]  /*0290*/  SYNCS.EXCH.64 URZ, [UR8+0x10], UR4 ;  /* 0x00001004083f75b2 */ /* 0x0000220008000100 */
        /* <DEDUP_REMOVED lines=63> */
[----:B-1234-:R-:W-:Y:S01]  /*0690*/  NOP ;  /* 0x0000000000007918 */ /* 0x01efe20000000000 */
.L_x_3:
[----:B0-----:R-:W-:Y:S05]  /*06a0*/  BSYNC B0 ;  /* 0x0000000000007941 */ /* 0x001fea0003800000 */
.L_x_2:
[----:B------:R-:W-:Y:S01]  /*06b0*/  SHF.R.S32.HI R5, RZ, 0x1f, R0 ;  /* 0x0000001fff057819 */ /* 0x000fe20000011400 */
[----:B------:R-:W0:Y:S01]  /*06c0*/  SHFL.IDX PT, R2, R2, RZ, 0x1f ;  /* 0x00001fff02027589 */ /* 0x000e2200000e0000 */
[----:B------:R-:W1:Y:S01]  /*06d0*/  S2UR UR8, SR_CTAID.X ;  /* 0x00000000000879c3 */ /* 0x000e620000002500 */
[----:B------:R-:W-:Y:S02]  /*06e0*/  ELECT P0, URZ, PT ;  /* 0x00000000003f782f */ /* 0x000fe40003800000 */
[----:B------:R-:W-:Y:S01]  /*06f0*/  LEA.HI R5, R5, R0, RZ, 0x7 ;  /* 0x0000000005057211 */ /* 0x000fe200078f38ff */
[----:B------:R-:W2:Y:S01]  /*0700*/  S2R R8, SR_CTAID.Y ;  /* 0x0000000000087919 */ /* 0x000ea20000002600 */
[----:B------:R-:W-:Y:S01]  /*0710*/  SHF.R.S32.HI R11, RZ, 0x1f, R4 ;  /* 0x0000001fff0b7819 */ /* 0x000fe20000011404 */
[----:B------:R-:W-:Y:S01]  /*0720*/  ULDC UR4, c[0x0][0x150] ;  /* 0x0000540000047ab9 */ /* 0x000fe20000000800 */
[----:B------:R-:W-:Y:S01]  /*0730*/  LOP3.LUT R5, R5, 0xffffff80, RZ, 0xc0, !PT ;  /* 0xffffff8005057812 */ /* 0x000fe200078ec0ff */
[----:B------:R-:W-:Y:S01]  /*0740*/  VIADD R16, R3, 0xffffffff ;  /* 0xffffffff03107836 */ /* 0x000fe20000000000 */
[----:B------:R-:W-:Y:S01]  /*0750*/  LEA.HI R11, R11, R4, RZ, 0x2 ;  /* 0x000000040b0b7211 */ /* 0x000fe200078f10ff */
[----:B------:R-:W3:Y:S01]  /*0760*/  LDC R12, c[0x0][0x144] ;  /* 0x00005100ff0c7b82 */ /* 0x000ee20000000800 */
[----:B------:R-:W-:Y:S01]  /*0770*/  NOP ;  /* 0x0000000000007918 */ /* 0x000fe20000000000 */
[----:B------:R-:W-:Y:S01]  /*0780*/  IMAD.IADD R6, R0, 0x1, -R5 ;  /* 0x0000000100067824 */ /* 0x000fe200078e0a05 */
[----:B------:R-:W-:Y:S01]  /*0790*/  LOP3.LUT R11, R11, 0x3ffffffc, RZ, 0xc0, !PT ;  /* 0x3ffffffc0b0b7812 */ /* 0x000fe200078ec0ff */
[----:B------:R-:W-:Y:S01]  /*07a0*/  NOP ;  /* 0x0000000000007918 */ /* 0x000fe20000000000 */
[----:B------:R-:W-:-:S02]  /*07b0*/  ISETP.NE.AND P4, PT, R3, RZ, PT ;  /* 0x000000ff0300720c */ /* 0x000fc40003f85270 */
[----:B------:R-:W-:Y:S01]  /*07c0*/  SHF.R.S32.HI R5, RZ, 0x1f, R6 ;  /* 0x0000001fff057819 */ /* 0x000fe20000011406 */
[----:B------:R-:W-:Y:S01]  /*07d0*/  IMAD.IADD R4, R4, 0x1, -R11 ;  /* 0x0000000104047824 */ /* 0x000fe200078e0a0b */
[----:B------:R-:W4:Y:S01]  /*07e0*/  LDC R15, c[0x0][0x140] ;  /* 0x00005000ff0f7b82 */ /* 0x000f220000000800 */
[----:B------:R-:W-:Y:S02]  /*07f0*/  ISETP.GE.U32.AND P6, PT, R16, 0x2, PT ;  /* 0x000000021000780c */ /* 0x000fe40003fc6070 */
[----:B------:R-:W-:Y:S02]  /*0800*/  LEA.HI R5, R5, R6, RZ, 0x3 ;  /* 0x0000000605057211 */ /* 0x000fe400078f18ff */
[----:B0-----:R-:W-:Y:S02]  /*0810*/  ISETP.NE.OR P0, PT, R2, RZ, !P0 ;  /* 0x000000ff0200720c */ /* 0x001fe40004705670 */
[--C-:B------:R-:W-:Y:S01]  /*0820*/  SHF.R.S32.HI R2, RZ, 0x3, R5.reuse ;  /* 0x00000003ff027819 */ /* 0x100fe20000011405 */
[----:B------:R-:W0:Y:S01]  /*0830*/  LDC R11, c[0x0][0x148] ;  /* 0x00005200ff0b7b82 */ /* 0x000e220000000800 */
[----:B------:R-:W-:-:S02]  /*0840*/  SHF.R.S32.HI R5, RZ, 0x1f, R5 ;  /* 0x0000001fff057819 */ /* 0x000fc40000011405 */
[----:B-1----:R-:W-:Y:S02]  /*0850*/  I2FP.F32.U32 R10, UR8 ;  /* 0x00000008000a7c45 */ /* 0x002fe40008201000 */
[----:B------:R-:W-:-:S03]  /*0860*/  LEA.HI R5, R5, R2, RZ, 0x2 ;  /* 0x0000000205057211 */ /* 0x000fc600078f10ff */
[----:B------:R-:W-:Y:S01]  /*0870*/  FMUL R10, R10, UR4 ;  /* 0x000000040a0a7c20 */ /* 0x000fe20008400000 */
[----:B------:R-:W-:Y:S01]  /*0880*/  LOP3.LUT R5, R5, 0xfffffffc, RZ, 0xc0, !PT ;  /* 0xfffffffc05057812 */ /* 0x000fe200078ec0ff */
[----:B------:R-:W-:Y:S01]  /*0890*/  VOTEU.ALL UP0, P0 ;  /* 0x00000000003f7886 */ /* 0x000fe20000000000 */
[----:B--2---:R-:W-:Y:S01]  /*08a0*/  I2FP.F32.U32 R13, R8 ;  /* 0x00000008000d7245 */ /* 0x004fe20000201000 */
[----:B------:R-:W-:Y:S01]  /*08b0*/  ULDC UR4, c[0x0][0x154] ;  /* 0x0000550000047ab9 */ /* 0x000fe20000000800 */
[----:B------:R-:W-:Y:S01]  /*08c0*/  VOTEU.ALL UP1, P0 ;  /* 0x00000000003f7886 */ /* 0x000fe20000020000 */
[----:B------:R-:W1:Y:S01]  /*08d0*/  F2I.U32.TRUNC.NTZ R10, R10 ;  /* 0x0000000a000a7305 */ /* 0x000e62000020f000 */
[----:B------:R-:W-:Y:S01]  /*08e0*/  IMAD.IADD R5, R2, 0x1, -R5 ;  /* 0x0000000102057824 */ /* 0x000fe200078e0a05 */
[----:B------:R-:W2:Y:S01]  /*08f0*/  @!UP0 S2UR UR7, SR_CgaCtaId ;  /* 0x00000000000789c3 */ /* 0x000ea20000008800 */
[----:B------:R-:W-:Y:S01]  /*0900*/  FMUL R14, R13, UR4 ;  /* 0x000000040d0e7c20 */ /* 0x000fe20008400000 */
[----:B------:R-:W-:Y:S01]  /*0910*/  UMOV UR4, 0x20 ;  /* 0x0000002000047882 */ /* 0x000fe20000000000 */
[----:B------:R-:W-:Y:S01]  /*0920*/  IMAD R5, R4, 0x4, R5 ;  /* 0x0000000404057824 */ /* 0x000fe200078e0205 */
[----:B------:R-:W-:Y:S01]  /*0930*/  @!UP0 UMOV UR6, 0x400 ;  /* 0x0000040000068882 */ /* 0x000fe20000000000 */
[----:B------:R-:W-:-:S04]  /*0940*/  @!UP0 UIADD3 UR4, -UR4, 0x100000, URZ ;  /* 0x0010000004048890 */ /* 0x000fc8000fffe13f */
[----:B------:R-:W-:Y:S02]  /*0950*/  @!UP0 USHF.L.U32 UR5, UR4, 0xb, URZ ;  /* 0x0000000b04058899 */ /* 0x000fe4000800063f */
[----:B------:R-:W-:Y:S01]  /*0960*/  @!UP0 USHF.L.U32 UR4, UR4, 0x1, URZ ;  /* 0x0000000104048899 */ /* 0x000fe2000800063f */
[----:B----4-:R-:W-:Y:S01]  /*0970*/  ISETP.EQ.U32.AND P2, PT, R15, 0x1, PT ;  /* 0x000000010f00780c */ /* 0x010fe20003f42070 */
[----:B------:R-:W4:Y:S01]  /*0980*/  F2I.U32.TRUNC.NTZ R14, R14 ;  /* 0x0000000e000e7305 */ /* 0x000f22000020f000 */
[----:B------:R-:W-:-:S04]  /*0990*/  LEA.HI R2, R5, R5, RZ, 0x1 ;  /* 0x0000000505027211 */ /* 0x000fc800078f08ff */
[----:B------:R-:W-:Y:S01]  /*09a0*/  LOP3.LUT R4, R2, 0xfffffffe, RZ, 0xc0, !PT ;  /* 0xfffffffe02047812 */ /* 0x000fe200078ec0ff */
[----:B-1----:R-:W-:Y:S01]  /*09b0*/  IMAD.MOV R17, RZ, RZ, -R10 ;  /* 0x000000ffff117224 */ /* 0x002fe200078e0a0a */
[----:B------:R-:W-:-:S03]  /*09c0*/  SHF.R.S32.HI R2, RZ, 0x1f, R7 ;  /* 0x0000001fff027819 */ /* 0x000fc60000011407 */
[----:B---3--:R-:W-:Y:S01]  /*09d0*/  IMAD R10, R12, R17, UR8 ;  /* 0x000000080c0a7e24 */ /* 0x008fe2000f8e0211 */
[----:B------:R-:W-:Y:S01]  /*09e0*/  LEA.HI R2, R2, R7, RZ, 0x2 ;  /* 0x0000000702027211 */ /* 0x000fe200078f10ff */
[C---:B------:R-:W-:Y:S02]  /*09f0*/  IMAD.IADD R13, R5.reuse, 0x1, -R4 ;  /* 0x00000001050d7824 */ /* 0x040fe400078e0a04 */
[----:B------:R-:W-:Y:S01]  /*0a00*/  IMAD.SHL.U32 R4, R5, 0x4, RZ ;  /* 0x0000000405047824 */ /* 0x000fe200078e00ff */
[----:B------:R-:W-:Y:S01]  /*0a10*/  LOP3.LUT R2, R2, 0xfffffffc, RZ, 0xc0, !PT ;  /* 0xfffffffc02027812 */ /* 0x000fe200078ec0ff */
[----:B----4-:R-:W-:Y:S01]  /*0a20*/  IMAD.MOV R20, RZ, RZ, -R14 ;  /* 0x000000ffff147224 */ /* 0x010fe200078e0a0e */
[----:B------:R-:W-:Y:S01]  /*0a30*/  ISETP.NE.AND P3, PT, R13, R10, PT ;  /* 0x0000000a0d00720c */ /* 0x000fe20003f65270 */
[----:B--2---:R-:W-:Y:S01]  /*0a40*/  @!UP0 ULEA UR6, UR7, UR6, 0x18 ;  /* 0x0000000607068291 */ /* 0x004fe2000f8ec03f */
[----:B------:R-:W-:Y:S01]  /*0a50*/  LOP3.LUT R5, R5, 0xc, R4, 0x78, !PT ;  /* 0x0000000c05057812 */ /* 0x000fe200078e7804 */
[----:B------:R-:W-:Y:S01]  /*0a60*/  IMAD.IADD R7, R7, 0x1, -R2 ;  /* 0x0000000107077824 */ /* 0x000fe200078e0a02 */
[----:B------:R-:W-:Y:S01]  /*0a70*/  VOTEU.ALL UP0, P0 ;  /* 0x00000000003f7886 */ /* 0x000fe20000000000 */
[----:B0-----:R-:W-:Y:S01]  /*0a80*/  IMAD R13, R11, R20, R8 ;  /* 0x000000140b0d7224 */ /* 0x001fe200078e0208 */
[----:B------:R-:W-:Y:S01]  /*0a90*/  LOP3.LUT P0, RZ, R6, 0x7, RZ, 0xc0, !PT ;  /* 0x0000000706ff7812 */ /* 0x000fe2000780c0ff */
[----:B------:R-:W-:Y:S01]  /*0aa0*/  IMAD.MOV.U32 R6, RZ, RZ, 0x1 ;  /* 0x00000001ff067424 */ /* 0x000fe200078e00ff */
[----:B------:R-:W-:-:S02]  /*0ab0*/  ISETP.NE.AND P1, PT, R7, 0x3, PT ;  /* 0x000000030700780c */ /* 0x000fc40003f25270 */
[----:B------:R-:W-:Y:S02]  /*0ac0*/  ISETP.LT.U32.AND P0, PT, R5, 0x2, !P0 ;  /* 0x000000020500780c */ /* 0x000fe40004701070 */
[----:B------:R-:W-:Y:S01]  /*0ad0*/  ISETP.EQ.OR P1, PT, R7, RZ, !P1 ;  /* 0x000000ff0700720c */ /* 0x000fe20004f22670 */
[----:B------:R-:W0:Y:S02]  /*0ae0*/  FENCE.VIEW.ASYNC.S ;  /* 0x00000000000073c6 */ /* 0x000e240000000000 */
[----:B0-----:R0:W1:Y:S01]  /*0af0*/  @!UP0 SYNCS.EXCH.64 URZ, [UR6+0x230], UR4 ;  /* 0x00023004063f85b2 */ /* 0x0010620008000100 */
[----:B------:R-:W-:Y:S02]  /*0b00*/  @P3 LEA.HI R2, R5, R5, RZ, 0x1 ;  /* 0x0000000505023211 */ /* 0x000fe400078f08ff */
[----:B------:R-:W-:Y:S02]  /*0b10*/  ISETP.EQ.AND P1, PT, R3, RZ, P1 ;  /* 0x000000ff0300720c */ /* 0x000fe40000f22270 */
[----:B------:R-:W-:-:S02]  /*0b20*/  @P3 SHF.R.S32.HI R2, RZ, 0x1, R2 ;  /* 0x00000001ff023819 */ /* 0x000fc40000011402 */
[----:B------:R-:W-:Y:S02]  /*0b30*/  SEL R3, RZ, 0x1, !P0 ;  /* 0x00000001ff037807 */ /* 0x000fe40004000000 */
[----:B------:R-:W-:Y:S02]  /*0b40*/  @P3 ISETP.NE.AND P5, PT, R2, R13, PT ;  /* 0x0000000d0200320c */ /* 0x000fe40003fa5270 */
[----:B------:R-:W-:Y:S02]  /*0b50*/  SEL R4, RZ, 0x1, !P1 ;  /* 0x00000001ff047807 */ /* 0x000fe40004800000 */
[----:B------:R-:W-:Y:S02]  /*0b60*/  @P3 SEL R6, RZ, 0x1, P5 ;  /* 0x00000001ff063807 */ /* 0x000fe40002800000 */
[----:B------:R-:W-:Y:S01]  /*0b70*/  SEL R4, R4, 0x2, P6 ;  /* 0x0000000204047807 */ /* 0x000fe20003000000 */
[----:B------:R0:W2:Y:S01]  /*0b80*/  @!UP1 SYNCS.EXCH.64 URZ, [UR6+0x238], UR4 ;  /* 0x00023804063f95b2 */ /* 0x0000a20008000100 */
[----:B------:R-:W-:Y:S01]  /*0b90*/  LOP3.LUT R6, R6, R3, RZ, 0xc0, !PT ;  /* 0x0000000306067212 */ /* 0x000fe200078ec0ff */
[----:B------:R-:W-:Y:S01]  /*0ba0*/  NOP ;  /* 0x0000000000007918 */ /* 0x000fe20000000000 */
[----:B------:R-:W-:Y:S05]  /*0bb0*/  @!P2 BRA `(.L_x_4) ;  /* 0x000000000008a947 */ /* 0x000fea0003800000 */
[----:B-12---:R-:W-:Y:S01]  /*0bc0*/  UCGABAR_ARV ;  /* 0x00000000000079c7 */ /* 0x006fe20008000000 */
[----:B------:R-:W-:Y:S05]  /*0bd0*/  BRA `(.L_x_5) ;  /* 0x0000000000047947 */ /* 0x000fea0003800000 */
.L_x_4:
[----:B-12---:R-:W-:Y:S01]  /*0be0*/  NOP ;  /* 0x0000000000007918 */ /* 0x006fe20000000000 */
.L_x_5:
[----:B------:R-:W1:Y:S01]  /*0bf0*/  LDC R2, c[0x0][0x65c] ;  /* 0x00019700ff027b82 */ /* 0x000e620000000800 */
[----:B------:R-:W-:Y:S01]  /*0c00*/  IMAD.MOV.U32 R3, RZ, RZ, RZ ;  /* 0x000000ffff037224 */ /* 0x000fe200078e00ff */
[----:B-1----:R-:W-:Y:S01]  /*0c10*/  ISETP.NE.AND P3, PT, R2, 0x1, PT ;  /* 0x000000010200780c */ /* 0x002fe20003f65270 */
[----:B------:R-:W-:-:S12]  /*0c20*/  IMAD.U32 R2, RZ, RZ, UR8 ;  /* 0x00000008ff027e24 */ /* 0x000fd8000f8e00ff */
[----:B------:R-:W1:Y:S01]  /*0c30*/  @P3 LDC R15, c[0x0][0x10] ;  /* 0x00000400ff0f3b82 */ /* 0x000e620000000800 */
[----:B------:R-:W-:Y:S02]  /*0c40*/  @P3 IMAD.MOV.U32 R9, RZ, RZ, RZ ;  /* 0x000000ffff093224 */ /* 0x000fe400078e00ff */
[----:B------:R-:W-:-:S05]  /*0c50*/  @P3 IMAD.MOV.U32 R17, RZ, RZ, RZ ;  /* 0x000000ffff113224 */ /* 0x000fca00078e00ff */
[----:B------:R-:W2:Y:S01]  /*0c60*/  @!P3 LDC R13, c[0x0][0xc] ;  /* 0x00000300ff0dbb82 */ /* 0x000ea20000000800 */
[----:B-1----:R-:W-:-:S04]  /*0c70*/  @P3 IMAD.WIDE.U32 R14, R15, UR8, R8 ;  /* 0x000000080f0e3c25 */ /* 0x002fc8000f8e0008 */
[----:B--2---:R-:W-:-:S04]  /*0c80*/  @!P3 IMAD.WIDE.U32 R12, R8, R13, R2 ;  /* 0x0000000d080cb225 */ /* 0x004fc800078e0002 */
[----:B------:R-:W-:Y:S02]  /*0c90*/  @P3 IMAD.MOV.U32 R2, RZ, RZ, R14 ;  /* 0x000000ffff023224 */ /* 0x000fe400078e000e */
[----:B------:R-:W-:Y:S02]  /*0ca0*/  @P3 IMAD.IADD R3, R15, 0x1, R17 ;  /* 0x000000010f033824 */ /* 0x000fe400078e0211 */
[----:B------:R-:W-:Y:S02]  /*0cb0*/  @!P3 IMAD.MOV.U32 R2, RZ, RZ, R12 ;  /* 0x000000ffff02b224 */ /* 0x000fe400078e000c */
[----:B------:R-:W-:Y:S01]  /*0cc0*/  @!P3 IMAD.MOV.U32 R3, RZ, RZ, R13 ;  /* 0x000000ffff03b224 */ /* 0x000fe200078e000d */
[----:B------:R-:W-:Y:S06]  /*0cd0*/  @!P2 BRA `(.L_x_6) ;  /* 0x00000000000ca947 */ /* 0x000fec0003800000 */
[----:B------:R-:W-:Y:S01]  /*0ce0*/  UCGABAR_WAIT ;  /* 0x0000000000007dc7 */ /* 0x000fe20008000000 */
[----:B------:R-:W-:Y:S01]  /*0cf0*/  CCTL.IVALL ;  /* 0x00000000ff00798f */ /* 0x000fe20002000000 */
[----:B------:R-:W-:Y:S05]  /*0d00*/  BRA `(.L_x_7) ;  /* 0x0000000000047947 */ /* 0x000fea0003800000 */
.L_x_6:
[----:B------:R-:W-:Y:S06]  /*0d10*/  BAR.SYNC.DEFER_BLOCKING 0x0 ;  /* 0x0000000000007b1d */ /* 0x000fec0000010000 */
.L_x_7:
[----:B------:R-:W-:Y:S05]  /*0d20*/  @!P4 BRA `(.L_x_8) ;  /* 0x000000580024c947 */ /* 0x000fea0003800000 */
[----:B------:R-:W-:-:S13]  /*0d30*/  ISETP.GT.U32.AND P0, PT, R16, 0x1, PT ;  /* 0x000000011000780c */ /* 0x000fda0003f04070 */
[----:B0-----:R-:W-:Y:S05]  /*0d40*/  @P0 EXIT ;  /* 0x000000000000094d */ /* 0x001fea0003800000 */
[----:B------:R-:W-:Y:S01]  /*0d50*/  ULDC.64 UR4, c[0x0][0x650] ;  /* 0x0001940000047ab9 */ /* 0x000fe20000000a00 */
[----:B------:R-:W-:Y:S01]  /*0d60*/  PRMT R14, RZ, 0x7610, R14 ;  /* 0x00007610ff0e7816 */ /* 0x000fe2000000000e */
[----:B------:R-:W-:Y:S01]  /*0d70*/  IMAD.MOV.U32 R23, RZ, RZ, -0x1 ;  /* 0xffffffffff177424 */ /* 0x000fe200078e00ff */
[----:B------:R-:W-:Y:S01]  /*0d80*/  ISETP.GE.U32.AND P0, PT, R2, UR4, PT ;  /* 0x0000000402007c0c */ /* 0x000fe2000bf06070 */
[----:B------:R-:W-:Y:S02]  /*0d90*/  IMAD.MOV.U32 R87, RZ, RZ, -0x1 ;  /* 0xffffffffff577424 */ /* 0x000fe400078e00ff */
[----:B------:R-:W-:Y:S01]  /*0da0*/  IMAD.MOV.U32 R22, RZ, RZ, -0x1 ;  /* 0xffffffffff167424 */ /* 0x000fe200078e00ff */
[----:B------:R-:W-:-:S13]  /*0db0*/  ISETP.GE.U32.AND.EX P0, PT, R3, UR5, PT, P0 ;  /* 0x0000000503007c0c */ /* 0x000fda000bf06100 */
[----:B------:R-:W-:Y:S05]  /*0dc0*/  @P0 BRA `(.L_x_9) ;  /* 0x0000000400280947 */ /* 0x000fea0003800000 */
[----:B------:R-:W0:Y:S01]  /*0dd0*/  LDC.64 R22, c[0x0][0x628] ;  /* 0x00018a00ff167b82 */ /* 0x000e220000000a00 */
[----:B------:R-:W-:Y:S02]  /*0de0*/  IMAD.MOV.U32 R12, RZ, RZ, R2 ;  /* 0x000000ffff0c7224 */ /* 0x000fe400078e0002 */
[----:B------:R-:W-:-:S05]  /*0df0*/  IMAD.MOV.U32 R13, RZ, RZ, R3 ;  /* 0x000000ffff0d7224 */ /* 0x000fca00078e0003 */
[----:B------:R-:W1:Y:S08]  /*0e00*/  LDC R18, c[0x0][0x630] ;  /* 0x00018c00ff127b82 */ /* 0x000e700000000800 */
[----:B------:R-:W2:Y:S01]  /*0e10*/  LDC.64 R24, c[0x0][0x620] ;  /* 0x00018800ff187b82 */ /* 0x000ea20000000a00 */
[----:B0-----:R-:W-:-:S04]  /*0e20*/  ISETP.NE.U32.AND P0, PT, R22, RZ, PT ;  /* 0x000000ff1600720c */ /* 0x001fc80003f05070 */
[----:B------:R-:W-:-:S13]  /*0e30*/  ISETP.NE.AND.EX P0, PT, R23, RZ, PT, P0 ;  /* 0x000000ff1700720c */ /* 0x000fda0003f05300 */
[----:B-12---:R-:W-:Y:S05]  /*0e40*/  @!P0 BRA `(.L_x_10) ;  /* 0x0000000000288947 */ /* 0x006fea0003800000 */
[----:B------:R-:W0:Y:S02]  /*0e50*/  LDC R7, c[0x0][0x634] ;  /* 0x00018d00ff077b82 */ /* 0x000e240000000800 */
[----:B0-----:R-:W-:-:S05]  /*0e60*/  IADD3 R7, P0, R2, R7, RZ ;  /* 0x0000000702077210 */ /* 0x001fca0007f1e0ff */
[----:B------:R-:W-:-:S04]  /*0e70*/  IMAD.X R19, RZ, RZ, R3, P0 ;  /* 0x000000ffff137224 */ /* 0x000fc800000e0603 */
[----:B------:R-:W-:-:S04]  /*0e80*/  IMAD.WIDE.U32 R12, R19, R22, RZ ;  /* 0x00000016130c7225 */ /* 0x000fc800078e00ff */
[----:B------:R-:W-:-:S04]  /*0e90*/  IMAD.WIDE.U32 R14, P0, R7, R23, R12 ;  /* 0x00000017070e7225 */ /* 0x000fc8000780000c */
[----:B------:R-:W-:-:S04]  /*0ea0*/  IMAD.WIDE.U32 R12, R7, R22, RZ ;  /* 0x00000016070c7225 */ /* 0x000fc800078e00ff */
[----:B------:R-:W-:Y:S01]  /*0eb0*/  IMAD.X R17, RZ, RZ, RZ, P0 ;  /* 0x000000ffff117224 */ /* 0x000fe200000e06ff */
[----:B------:R-:W-:Y:S01]  /*0ec0*/  IADD3 RZ, P0, R13, R14, RZ ;  /* 0x0000000e0dff7210 */ /* 0x000fe20007f1e0ff */
[----:B------:R-:W-:-:S04]  /*0ed0*/  IMAD.MOV.U32 R16, RZ, RZ, R15 ;  /* 0x000000ffff107224 */ /* 0x000fc800078e000f */
[----:B------:R-:W-:-:S08]  /*0ee0*/  IMAD.WIDE.U32.X R12, R19, R23, R16, P0 ;  /* 0x00000017130c7225 */ /* 0x000fd000000e0410 */
.L_x_10:
[----:B------:R-:W0:Y:S01]  /*0ef0*/  LDC.64 R28, c[0x0][0x640] ;  /* 0x00019000ff1c7b82 */ /* 0x000e220000000a00 */
[--C-:B------:R-:W-:Y:S01]  /*0f00*/  SHF.R.U64 R27, R12, R18, R13.reuse ;  /* 0x000000120c1b7219 */ /* 0x100fe2000000120d */
[----:B------:R-:W-:Y:S01]  /*0f10*/  IMAD R31, R11, R20, R8 ;  /* 0x000000140b1f7224 */ /* 0x000fe200078e0208 */
[----:B------:R-:W-:Y:S01]  /*0f20*/  SHF.R.U32.HI R7, RZ, R18, R13 ;  /* 0x00000012ff077219 */ /* 0x000fe2000001160d */
[----:B------:R-:W-:Y:S01]  /*0f30*/  IMAD.MOV.U32 R23, RZ, RZ, 0x1 ;  /* 0x00000001ff177424 */ /* 0x000fe200078e00ff */
[----:B------:R-:W-:-:S03]  /*0f40*/  IADD3 R9, P0, RZ, -R27, RZ ;  /* 0x8000001bff097210 */ /* 0x000fc60007f1e0ff */
[----:B------:R-:W1:Y:S02]  /*0f50*/  LDC R22, c[0x0][0x618] ;  /* 0x00018600ff167b82 */ /* 0x000e640000000800 */
[----:B------:R-:W-:Y:S02]  /*0f60*/  IMAD.X R7, RZ, RZ, ~R7, P0 ;  /* 0x000000ffff077224 */ /* 0x000fe400000e0e07 */
[----:B------:R-:W-:-:S04]  /*0f70*/  IMAD.WIDE.U32 R12, R9, R24, R2 ;  /* 0x00000018090c7225 */ /* 0x000fc800078e0002 */
[----:B------:R-:W2:Y:S01]  /*0f80*/  LDC R18, c[0x0][0x608] ;  /* 0x00018200ff127b82 */ /* 0x000ea20000000800 */
[----:B------:R-:W-:Y:S02]  /*0f90*/  IMAD R14, R7, R24, RZ ;  /* 0x00000018070e7224 */ /* 0x000fe400078e02ff */
[----:B------:R-:W-:Y:S02]  /*0fa0*/  IMAD.MOV.U32 R7, RZ, RZ, -0x1 ;  /* 0xffffffffff077424 */ /* 0x000fe400078e00ff */
[----:B------:R-:W-:-:S03]  /*0fb0*/  IMAD R9, R9, R25, R14 ;  /* 0x0000001909097224 */ /* 0x000fc600078e020e */
[----:B------:R-:W3:Y:S01]  /*0fc0*/  LDC R26, c[0x0][0x658] ;  /* 0x00019600ff1a7b82 */ /* 0x000ee20000000800 */
[----:B------:R-:W-:Y:S01]  /*0fd0*/  IMAD.IADD R9, R13, 0x1, R9 ;  /* 0x000000010d097824 */ /* 0x000fe200078e0209 */
[----:B0-----:R-:W-:-:S04]  /*0fe0*/  ISETP.NE.U32.AND P0, PT, R28, RZ, PT ;  /* 0x000000ff1c00720c */ /* 0x001fc80003f05070 */
[----:B------:R-:W-:Y:S02]  /*0ff0*/  ISETP.NE.AND.EX P0, PT, R29, RZ, PT, P0 ;  /* 0x000000ff1d00720c */ /* 0x000fe40003f05300 */
[----:B------:R-:W0:Y:S01]  /*1000*/  LDC R24, c[0x0][0x600] ;  /* 0x00018000ff187b82 */ /* 0x000e220000000800 */
[-CC-:B-1----:R-:W-:Y:S02]  /*1010*/  SHF.R.U64 R16, R12, R22.reuse, R9.reuse ;  /* 0x000000160c107219 */ /* 0x182fe40000001209 */
[----:B------:R-:W-:-:S05]  /*1020*/  SHF.R.U32.HI R9, RZ, R22, R9 ;  /* 0x00000016ff097219 */ /* 0x000fca0000011609 */
[----:B------:R-:W1:Y:S01]  /*1030*/  LDC R19, c[0x0][0x648] ;  /* 0x00019200ff137b82 */ /* 0x000e620000000800 */
[-CC-:B--2---:R-:W-:Y:S02]  /*1040*/  SHF.R.U64 R22, R16, R18.reuse, R9.reuse ;  /* 0x0000001210167219 */ /* 0x184fe40000001209 */
[----:B------:R-:W-:-:S05]  /*1050*/  SHF.R.U32.HI R9, RZ, R18, R9 ;  /* 0x00000012ff097219 */ /* 0x000fca0000011609 */
[----:B------:R-:W2:Y:S01]  /*1060*/  LDC R21, c[0x0][0x638] ;  /* 0x00018e00ff157b82 */ /* 0x000ea20000000800 */
[-CC-:B---3--:R-:W-:Y:S02]  /*1070*/  SHF.R.U64 R18, R22, R26.reuse, R9.reuse ;  /* 0x0000001a16127219 */ /* 0x188fe40000001209 */
[-C--:B------:R-:W-:Y:S02]  /*1080*/  SHF.L.U32 R7, R7, R26.reuse, RZ ;  /* 0x0000001a07077219 */ /* 0x080fe400000006ff */
[----:B------:R-:W-:Y:S01]  /*1090*/  SHF.R.U32.HI R9, RZ, R26, R9 ;  /* 0x0000001aff097219 */ /* 0x000fe20000011609 */
[----:B------:R-:W-:Y:S01]  /*10a0*/  IMAD.MOV.U32 R8, RZ, RZ, R18 ;  /* 0x000000ffff087224 */ /* 0x000fe200078e0012 */
[----:B------:R-:W-:Y:S01]  /*10b0*/  LOP3.LUT R11, RZ, R7, RZ, 0x33, !PT ;  /* 0x00000007ff0b7212 */ /* 0x000fe200078e33ff */
[----:B------:R-:W3:Y:S01]  /*10c0*/  LDC R25, c[0x0][0x610] ;  /* 0x00018400ff197b82 */ /* 0x000ee20000000800 */
[----:B------:R-:W-:Y:S05]  /*10d0*/  @!P0 BRA `(.L_x_11) ;  /* 0x0000000000288947 */ /* 0x000fea0003800000 */
[----:B------:R-:W4:Y:S02]  /*10e0*/  LDC R7, c[0x0][0x64c] ;  /* 0x00019300ff077b82 */ /* 0x000f240000000800 */
[----:B----4-:R-:W-:-:S05]  /*10f0*/  IADD3 R7, P0, R18, R7, RZ ;  /* 0x0000000712077210 */ /* 0x010fca0007f1e0ff */
        /* <DEDUP_REMOVED lines=8> */
.L_x_11:
[----:B-1----:R-:W-:Y:S01]  /*1180*/  SHF.R.U64 R9, R8, R19, R9 ;  /* 0x0000001308097219 */ /* 0x002fe20000001209 */
[----:B------:R-:W-:Y:S01]  /*1190*/  IMAD.MOV.U32 R14, RZ, RZ, 0x1 ;  /* 0x00000001ff0e7424 */ /* 0x000fe200078e00ff */
[----:B------:R-:W-:Y:S01]  /*11a0*/  LOP3.LUT R8, R22, R11, RZ, 0xc0, !PT ;  /* 0x0000000b16087212 */ /* 0x000fe200078ec0ff */
[----:B0-----:R-:W-:Y:S01]  /*11b0*/  VIADD R11, R24, 0xffffffff ;  /* 0xffffffff180b7836 */ /* 0x001fe20000000000 */
[----:B------:R-:W-:Y:S01]  /*11c0*/  SHF.L.U32 R7, R23, R26, RZ ;  /* 0x0000001a17077219 */ /* 0x000fe200000006ff */
[----:B------:R-:W-:Y:S01]  /*11d0*/  IMAD.MOV R12, RZ, RZ, -R9 ;  /* 0x000000ffff0c7224 */ /* 0x000fe200078e0a09 */
[----:B------:R-:W-:Y:S01]  /*11e0*/  SEL R10, R10, R31, !P3 ;  /* 0x0000001f0a0a7207 */ /* 0x000fe20005800000 */
[----:B------:R-:W-:Y:S01]  /*11f0*/  IMAD.MOV.U32 R22, RZ, RZ, R27 ;  /* 0x000000ffff167224 */ /* 0x000fe200078e001b */
[----:B------:R-:W-:Y:S01]  /*1200*/  LOP3.LUT R11, R16, R11, RZ, 0xc0, !PT ;  /* 0x0000000b100b7212 */ /* 0x000fe200078ec0ff */
[----:B------:R-:W-:Y:S02]  /*1210*/  IMAD R9, R7, R9, R8 ;  /* 0x0000000907097224 */ /* 0x000fe400078e0208 */
[----:B--2---:R-:W-:-:S02]  /*1220*/  IMAD R7, R12, R21, R18 ;  /* 0x000000150c077224 */ /* 0x004fc400078e0212 */
[----:B---3--:R-:W-:Y:S02]  /*1230*/  IMAD R10, R9, R25, R10 ;  /* 0x00000019090a7224 */ /* 0x008fe400078e020a */
[----:B------:R-:W-:-:S05]  /*1240*/  IMAD R7, R7, R24, R11 ;  /* 0x0000001807077224 */ /* 0x000fca00078e020b */
[----:B------:R-:W-:Y:S02]  /*1250*/  SEL R87, R7, R10, !P3 ;  /* 0x0000000a07577207 */ /* 0x000fe40005800000 */
[----:B------:R-:W-:-:S07]  /*1260*/  SEL R23, R10, R7, !P3 ;  /* 0x000000070a177207 */ /* 0x000fce0005800000 */
.L_x_9:
[----:B------:R-:W-:-:S08]  /*1270*/  NOP ;  /* 0x0000000000007918 */ /* 0x000fd00000000000 */
[----:B------:R-:W0:Y:S02]  /*1280*/  USETMAXREG.TRY_ALLOC.CTAPOOL UP0, 0xe8 ;  /* 0x000000e8000079c8 */ /* 0x000e240008000600 */
[----:B0-----:R-:W-:-:S13]  /*1290*/  PLOP3.LUT P0, PT, PT, PT, UP0, 0x80, 0x0 ;  /* 0x000000000000781c */ /* 0x001fda0003f0f008 */
[----:B------:R-:W-:Y:S05]  /*12a0*/  @!P0 BRA `(.L_x_9) ;  /* 0xfffffffc00f08947 */ /* 0x000fea000383ffff */
[----:B------:R-:W-:Y:S01]  /*12b0*/  ULDC.64 UR4, c[0x0][0x598] ;  /* 0x0001660000047ab9 */ /* 0x000fe20000000a00 */
[----:B------:R-:W-:Y:S01]  /*12c0*/  ULDC.64 UR20, c[0x0][0x208] ;  /* 0x0000820000147ab9 */ /* 0x000fe20000000a00 */
[----:B------:R-:W-:-:S04]  /*12d0*/  ISETP.NE.U32.AND P0, PT, RZ, UR4, PT ;  /* 0x00000004ff007c0c */ /* 0x000fc8000bf05070 */
[----:B------:R-:W-:-:S13]  /*12e0*/  ISETP.NE.AND.EX P0, PT, RZ, UR5, PT, P0 ;  /* 0x00000005ff007c0c */ /* 0x000fda000bf05300 */
[----:B------:R-:W-:Y:S05]  /*12f0*/  @!P0 BRA `(.L_x_12) ;  /* 0x00000000001c8947 */ /* 0x000fea0003800000 */
[----:B------:R-:W0:Y:S02]  /*1300*/  LDC.64 R8, c[0x0][0x598] ;  /* 0x00016600ff087b82 */ /* 0x000e240000000a00 */
[----:B0-----:R-:W2:Y:S02]  /*1310*/  LDG.E.64 R8, desc[UR20][R8.64] ;  /* 0x0000001408087981 */ /* 0x001ea4000c1e1b00 */
[----:B--2---:R-:W-:-:S04]  /*1320*/  ISETP.NE.U32.AND P0, PT, R8, RZ, PT ;  /* 0x000000ff0800720c */ /* 0x004fc80003f05070 */
[----:B------:R-:W-:-:S13]  /*1330*/  ISETP.NE.AND.EX P0, PT, R9, RZ, PT, P0 ;  /* 0x000000ff0900720c */ /* 0x000fda0003f05300 */
[----:B------:R-:W-:Y:S05]  /*1340*/  @!P0 BRA `(.L_x_12) ;  /* 0x0000000000088947 */ /* 0x000fea0003800000 */
[----:B------:R0:W5:Y:S01]  /*1350*/  LD.E R7, desc[UR20][R8.64] ;  /* 0x0000001408077980 */ /* 0x000162000c101900 */
[----:B------:R-:W-:Y:S05]  /*1360*/  BRA `(.L_x_13) ;  /* 0x0000000000207947 */ /* 0x000fea0003800000 */
.L_x_12:
[----:B------:R-:W-:Y:S02]  /*1370*/  ULDC.64 UR4, c[0x0][0x588] ;  /* 0x0001620000047ab9 */ /* 0x000fe40000000a00 */
[----:B------:R-:W-:-:S04]  /*1380*/  ISETP.NE.U32.AND P0, PT, RZ, UR4, PT ;  /* 0x00000004ff007c0c */ /* 0x000fc8000bf05070 */
[----:B------:R-:W-:-:S13]  /*1390*/  ISETP.NE.AND.EX P0, PT, RZ, UR5, PT, P0 ;  /* 0x00000005ff007c0c */ /* 0x000fda000bf05300 */
[----:B------:R-:W-:Y:S05]  /*13a0*/  @!P0 BRA `(.L_x_14) ;  /* 0x00000000000c8947 */ /* 0x000fea0003800000 */
[----:B------:R-:W0:Y:S02]  /*13b0*/  LDC.64 R8, c[0x0][0x588] ;  /* 0x00016200ff087b82 */ /* 0x000e240000000a00 */
[----:B0-----:R1:W5:Y:S01]  /*13c0*/  LDG.E R7, desc[UR20][R8.64] ;  /* 0x0000001408077981 */ /* 0x001362000c1e1900 */
[----:B------:R-:W-:Y:S05]  /*13d0*/  BRA `(.L_x_13) ;  /* 0x0000000000047947 */ /* 0x000fea0003800000 */
.L_x_14:
[----:B------:R-:W2:Y:S02]  /*13e0*/  LDC R7, c[0x0][0x580] ;  /* 0x00016000ff077b82 */ /* 0x000ea40000000800 */
.L_x_13:
[----:B------:R-:W-:Y:S02]  /*13f0*/  ULDC.64 UR4, c[0x0][0x5a0] ;  /* 0x0001680000047ab9 */ /* 0x000fe40000000a00 */
[----:B------:R-:W-:-:S04]  /*1400*/  ISETP.NE.U32.AND P0, PT, RZ, UR4, PT ;  /* 0x00000004ff007c0c */ /* 0x000fc8000bf05070 */
[----:B------:R-:W-:-:S13]  /*1410*/  ISETP.NE.AND.EX P0, PT, RZ, UR5, PT, P0 ;  /* 0x00000005ff007c0c */ /* 0x000fda000bf05300 */
[----:B------:R-:W-:Y:S05]  /*1420*/  @!P0 BRA `(.L_x_15) ;  /* 0x00000000001c8947 */ /* 0x000fea0003800000 */
[----:B01----:R-:W0:Y:S02]  /*1430*/  LDC.64 R8, c[0x0][0x5a0] ;  /* 0x00016800ff087b82 */ /* 0x003e240000000a00 */
[----:B0-----:R-:W3:Y:S02]  /*1440*/  LDG.E.64 R8, desc[UR20][R8.64] ;  /* 0x0000001408087981 */ /* 0x001ee4000c1e1b00 */
[----:B---3--:R-:W-:-:S04]  /*1450*/  ISETP.NE.U32.AND P0, PT, R8, RZ, PT ;  /* 0x000000ff0800720c */ /* 0x008fc80003f05070 */
[----:B------:R-:W-:-:S13]  /*1460*/  ISETP.NE.AND.EX P0, PT, R9, RZ, PT, P0 ;  /* 0x000000ff0900720c */ /* 0x000fda0003f05300 */
[----:B------:R-:W-:Y:S05]  /*1470*/  @!P0 BRA `(.L_x_15) ;  /* 0x0000000000088947 */ /* 0x000fea0003800000 */
[----:B------:R0:W5:Y:S01]  /*1480*/  LD.E R12, desc[UR20][R8.64] ;  /* 0x00000014080c7980 */ /* 0x000162000c101900 */
[----:B------:R-:W-:Y:S05]  /*1490*/  BRA `(.L_x_16) ;  /* 0x0000000000207947 */ /* 0x000fea0003800000 */
.L_x_15:
[----:B------:R-:W-:Y:S02]  /*14a0*/  ULDC.64 UR4, c[0x0][0x590] ;  /* 0x0001640000047ab9 */ /* 0x000fe40000000a00 */
[----:B------:R-:W-:-:S04]  /*14b0*/  ISETP.NE.U32.AND P0, PT, RZ, UR4, PT ;  /* 0x00000004ff007c0c */ /* 0x000fc8000bf05070 */
[----:B------:R-:W-:-:S13]  /*14c0*/  ISETP.NE.AND.EX P0, PT, RZ, UR5, PT, P0 ;  /* 0x00000005ff007c0c */ /* 0x000fda000bf05300 */
[----:B------:R-:W-:Y:S05]  /*14d0*/  @!P0 BRA `(.L_x_17) ;  /* 0x00000000000c8947 */ /* 0x000fea0003800000 */
[----:B------:R-:W3:Y:S02]  /*14e0*/  LDC.64 R12, c[0x0][0x590] ;  /* 0x00016400ff0c7b82 */ /* 0x000ee40000000a00 */
[----:B---3--:R3:W5:Y:S01]  /*14f0*/  LDG.E R12, desc[UR20][R12.64] ;  /* 0x000000140c0c7981 */ /* 0x008762000c1e1900 */
[----:B------:R-:W-:Y:S05]  /*1500*/  BRA `(.L_x_16) ;  /* 0x0000000000047947 */ /* 0x000fea0003800000 */
.L_x_17:
[----:B------:R-:W4:Y:S02]  /*1510*/  LDC R12, c[0x0][0x584] ;  /* 0x00016100ff0c7b82 */ /* 0x000f240000000800 */
.L_x_16:
[----:B------:R-:W-:-:S13]  /*1520*/  LOP3.LUT P0, RZ, R14, 0xff, RZ, 0xc0, !PT ;  /* 0x000000ff0eff7812 */ /* 0x000fda000780c0ff */
[----:B------:R-:W-:Y:S05]  /*1530*/  @!P0 EXIT ;  /* 0x000000000000894d */ /* 0x000fea0003800000 */
[----:B------:R-:W-:Y:S01]  /*1540*/  ULDC UR4, c[0x0][0x28c] ;  /* 0x0000a30000047ab9 */ /* 0x000fe20000000800 */
[----:B------:R-:W-:Y:S01]  /*1550*/  LOP3.LUT R96, R4, 0x1, RZ, 0xfc, !PT ;  /* 0x0000000104607812 */ /* 0x000fe200078efcff */
[----:B------:R-:W-:-:S04]  /*1560*/  UIADD3 UR4, UR4, 0x1f, URZ ;  /* 0x0000001f04047890 */ /* 0x000fc8000fffe03f */
[----:B------:R-:W-:-:S04]  /*1570*/  USHF.R.S32.HI UR5, URZ, 0x1f, UR4 ;  /* 0x0000001f3f057899 */ /* 0x000fc80008011404 */
[----:B------:R-:W-:-:S03]  /*1580*/  ULEA.HI UR5, UR5, UR4, URZ, 0x5 ;  /* 0x0000000405057291 */ /* 0x000fc6000f8f283f */
[----:B------:R-:W-:Y:S01]  /*1590*/  UMOV UR4, URZ ;  /* 0x0000003f00047c82 */ /* 0x000fe20008000000 */
[----:B------:R-:W-:-:S03]  /*15a0*/  USHF.R.S32.HI UR9, URZ, 0x5, UR5 ;  /* 0x000000053f097899 */ /* 0x000fc60008011405 */
[----:B------:R-:W-:-:S09]  /*15b0*/  UMOV UR5, URZ ;  /* 0x0000003f00057c82 */ /* 0x000fd20008000000 */
.L_x_124:
[----:B01----:R-:W-:Y:S01]  /*15c0*/  LOP3.LUT R8, R0, 0x80, RZ, 0xc0, !PT ;  /* 0x0000008000087812 */ /* 0x003fe200078ec0ff */
[----:B------:R-:W0:Y:S01]  /*15d0*/  S2UR UR13, SR_CgaCtaId ;  /* 0x00000000000d79c3 */ /* 0x000e220000008800 */
[----:B------:R-:W-:Y:S01]  /*15e0*/  UMOV UR12, 0x400 ;  /* 0x00000400000c7882 */ /* 0x000fe20000000000 */
[----:B------:R-:W-:Y:S01]  /*15f0*/  UMOV UR6, URZ ;  /* 0x0000003f00067c82 */ /* 0x000fe20008000000 */
[----:B------:R-:W-:Y:S01]  /*1600*/  SHF.R.U32.HI R8, RZ, 0x7, R8 ;  /* 0x00000007ff087819 */ /* 0x000fe20000011608 */
[----:B------:R-:W-:Y:S01]  /*1610*/  UMOV UR7, URZ ;  /* 0x0000003f00077c82 */ /* 0x000fe20008000000 */
[----:B------:R-:W-:Y:S01]  /*1620*/  UMOV UR22, UR5 ;  /* 0x0000000500167c82 */ /* 0x000fe20008000000 */
[----:B------:R-:W-:Y:S01]  /*1630*/  CS2R R14, SRZ ;  /* 0x00000000000e7805 */ /* 0x000fe2000001ff00 */
[----:B---3--:R-:W-:Y:S01]  /*1640*/  IMAD.MOV.U32 R13, RZ, RZ, RZ ;  /* 0x000000ffff0d7224 */ /* 0x008fe200078e00ff */
[----:B------:R-:W1:Y:S01]  /*1650*/  LDC R9, c[0x0][0x28c] ;  /* 0x0000a300ff097b82 */ /* 0x000e620000000800 */
[----:B------:R-:W3:Y:S01]  /*1660*/  SHFL.IDX PT, R8, R8, RZ, 0x1f ;  /* 0x00001fff08087589 */ /* 0x000ee200000e0000 */
[----:B------:R-:W-:-:S02]  /*1670*/  CS2R R16, SRZ ;  /* 0x0000000000107805 */ /* 0x000fc4000001ff00 */
[----:B------:R-:W-:Y:S02]  /*1680*/  CS2R R18, SRZ ;  /* 0x0000000000127805 */ /* 0x000fe4000001ff00 */
[----:B------:R-:W-:Y:S02]  /*1690*/  CS2R R20, SRZ ;  /* 0x0000000000147805 */ /* 0x000fe4000001ff00 */
[----:B------:R-:W-:Y:S02]  /*16a0*/  CS2R R64, SRZ ;  /* 0x0000000000407805 */ /* 0x000fe4000001ff00 */
[----:B------:R-:W-:Y:S02]  /*16b0*/  CS2R R66, SRZ ;  /* 0x0000000000427805 */ /* 0x000fe4000001ff00 */
[----:B------:R-:W-:Y:S02]  /*16c0*/  CS2R R68, SRZ ;  /* 0x0000000000447805 */ /* 0x000fe4000001ff00 */
[----:B------:R-:W-:-:S02]  /*16d0*/  CS2R R70, SRZ ;  /* 0x0000000000467805 */ /* 0x000fc4000001ff00 */
[----:B------:R-:W-:Y:S02]  /*16e0*/  CS2R R72, SRZ ;  /* 0x0000000000487805 */ /* 0x000fe4000001ff00 */
[----:B------:R-:W-:Y:S02]  /*16f0*/  CS2R R74, SRZ ;  /* 0x00000000004a7805 */ /* 0x000fe4000001ff00 */
[----:B------:R-:W-:Y:S02]  /*1700*/  CS2R R76, SRZ ;  /* 0x00000000004c7805 */ /* 0x000fe4000001ff00 */
[----:B------:R-:W-:Y:S02]  /*1710*/  CS2R R78, SRZ ;  /* 0x00000000004e7805 */ /* 0x000fe4000001ff00 */
[----:B------:R-:W-:Y:S02]  /*1720*/  CS2R R80, SRZ ;  /* 0x0000000000507805 */ /* 0x000fe4000001ff00 */
[----:B------:R-:W-:-:S02]  /*1730*/  CS2R R82, SRZ ;  /* 0x0000000000527805 */ /* 0x000fc4000001ff00 */
[----:B------:R-:W-:Y:S01]  /*1740*/  CS2R R84, SRZ ;  /* 0x0000000000547805 */ /* 0x000fe2000001ff00 */
[----:B------:R-:W-:Y:S01]  /*1750*/  IMAD.MOV.U32 R86, RZ, RZ, RZ ;  /* 0x000000ffff567224 */ /* 0x000fe200078e00ff */
[----:B------:R-:W-:Y:S02]  /*1760*/  CS2R R88, SRZ ;  /* 0x0000000000587805 */ /* 0x000fe4000001ff00 */
[----:B------:R-:W-:Y:S02]  /*1770*/  CS2R R90, SRZ ;  /* 0x00000000005a7805 */ /* 0x000fe4000001ff00 */
[----:B------:R-:W-:Y:S02]  /*1780*/  CS2R R92, SRZ ;  /* 0x00000000005c7805 */ /* 0x000fe4000001ff00 */
[----:B------:R-:W-:Y:S01]  /*1790*/  CS2R R94, SRZ ;  /* 0x00000000005e7805 */ /* 0x000fe2000001ff00 */
[----:B------:R-:W-:Y:S01]  /*17a0*/  IMAD.U32 R97, RZ, RZ, UR4 ;  /* 0x00000004ff617e24 */ /* 0x000fe2000f8e00ff */
[----:B------:R-:W-:-:S02]  /*17b0*/  CS2R R56, SRZ ;  /* 0x0000000000387805 */ /* 0x000fc4000001ff00 */
[----:B------:R-:W-:Y:S02]  /*17c0*/  CS2R R58, SRZ ;  /* 0x00000000003a7805 */ /* 0x000fe4000001ff00 */
[----:B-1----:R-:W-:Y:S02]  /*17d0*/  ISETP.GE.AND P0, PT, R9, 0x1, PT ;  /* 0x000000010900780c */ /* 0x002fe40003f06270 */
[----:B------:R-:W-:Y:S02]  /*17e0*/  CS2R R60, SRZ ;  /* 0x00000000003c7805 */ /* 0x000fe4000001ff00 */
[----:B---3--:R-:W-:Y:S02]  /*17f0*/  R2UR UR8, R8 ;  /* 0x00000000080872ca */ /* 0x008fe400000e0000 */
        /* <DEDUP_REMOVED lines=11> */
[----:B------:R-:W-:Y:S01]  /*18b0*/  CS2R R36, SRZ ;  /* 0x0000000000247805 */ /* 0x000fe2000001ff00 */
[----:B------:R-:W-:Y:S01]  /*18c0*/  ULEA.HI UR10, UR8, UR8, URZ, 0x1 ;  /* 0x00000008080a7291 */ /* 0x000fe2000f8f083f */
[----:B------:R-:W-:Y:S02]  /*18d0*/  CS2R R38, SRZ ;  /* 0x0000000000267805 */ /* 0x000fe4000001ff00 */
[----:B----4-:R-:W-:-:S02]  /*18e0*/  CS2R R24, SRZ ;  /* 0x0000000000187805 */ /* 0x010fc4000001ff00 */
[----:B------:R-:W-:Y:S01]  /*18f0*/  CS2R R26, SRZ ;  /* 0x00000000001a7805 */ /* 0x000fe2000001ff00 */
[----:B------:R-:W-:Y:S01]  /*1900*/  ULOP3.LUT UR11, UR10, 0x1ffffe, URZ, 0xc0, !UPT ;  /* 0x001ffffe0a0b7892 */ /* 0x000fe2000f8ec03f */
[----:B------:R-:W-:Y:S01]  /*1910*/  CS2R R28, SRZ ;  /* 0x00000000001c7805 */ /* 0x000fe2000001ff00 */
[----:B0-----:R-:W-:Y:S01]  /*1920*/  ULEA UR10, UR13, UR12, 0x18 ;  /* 0x0000000c0d0a7291 */ /* 0x001fe2000f8ec03f */
[----:B------:R-:W-:Y:S01]  /*1930*/  CS2R R30, SRZ ;  /* 0x00000000001e7805 */ /* 0x000fe2000001ff00 */
[----:B------:R-:W-:-:S03]  /*1940*/  UIADD3 UR11, UR8, -UR11, URZ ;  /* 0x8000000b080b7290 */ /* 0x000fc6000fffe03f */
[----:B------:R-:W-:Y:S01]  /*1950*/  UMOV UR8, URZ ;  /* 0x0000003f00087c82 */ /* 0x000fe20008000000 */
[----:B------:R-:W-:-:S04]  /*1960*/  ULEA UR11, UR11, UR10, 0xb ;  /* 0x0000000a0b0b7291 */ /* 0x000fc8000f8e583f */
[----:B------:R-:W-:-:S04]  /*1970*/  UIADD3 UR11, UR11, 0x300, URZ ;  /* 0x000003000b0b7890 */ /* 0x000fc8000fffe03f */
[----:B------:R-:W-:-:S04]  /*1980*/  USHF.R.U32.HI UR11, URZ, 0x4, UR11 ;  /* 0x000000043f0b7899 */ /* 0x000fc8000801160b */
[----:B------:R-:W-:Y:S01]  /*1990*/  ULOP3.LUT UR11, UR11, 0x3fff, URZ, 0xc0, !UPT ;  /* 0x00003fff0b0b7892 */ /* 0x000fe2000f8ec03f */
[----:B-----5:R-:W-:Y:S11]  /*19a0*/  @!P0 BRA `(.L_x_18) ;  /* 0x0000000400d48947 */ /* 0x020ff60003800000 */
[----:B------:R-:W-:-:S13]  /*19b0*/  ISETP.NE.AND P1, PT, R96, 0x3, PT ;  /* 0x000000036000780c */ /* 0x000fda0003f25270 */
[----:B------:R-:W-:Y:S05]  /*19c0*/  @!P1 BRA `(.L_x_19) ;  /* 0x0000000000049947 */ /* 0x000fea0003800000 */
[----:B------:R-:W-:Y:S01]  /*19d0*/  BPT.TRAP 0x1 ;  /* 0x000000040000795c */ /* 0x000fe20000300000 */
.L_x_19:
[----:B------:R-:W-:Y:S01]  /*19e0*/  ULEA UR7, UR5, UR10, 0x3 ;  /* 0x0000000a05077291 */ /* 0x000fe2000f8e183f */
[----:B------:R-:W-:-:S05]  /*19f0*/  IMAD.U32 R8, RZ, RZ, UR4 ;  /* 0x00000004ff087e24 */ /* 0x000fca000f8e00ff */
[----:B------:R-:W-:-:S04]  /*1a00*/  SHF.L.U32 R8, R8, 0x1f, RZ ;  /* 0x0000001f08087819 */ /* 0x000fc800000006ff */
[----:B------:R0:W1:Y:S01]  /*1a10*/  SYNCS.PHASECHK.TRANS64.TRYWAIT P0, [UR7], R8 ;  /* 0x00000008ff0075a7 */ /* 0x0000620008000147 */
[----:B------:R-:W-:Y:S05]  /*1a20*/  @!P1 BRA `(.L_x_20) ;  /* 0x0000000000049947 */ /* 0x000fea0003800000 */
[----:B------:R-:W-:Y:S01]  /*1a30*/  BPT.TRAP 0x1 ;  /* 0x000000040000795c */ /* 0x000fe20000300000 */
.L_x_20:
[----:B------:R-:W-:Y:S01]  /*1a40*/  UMOV UR6, 0x1 ;  /* 0x0000000100067882 */ /* 0x000fe20000000000 */
[----:B------:R-:W-:Y:S01]  /*1a50*/  IMAD.MOV.U32 R14, RZ, RZ, RZ ;  /* 0x000000ffff0e7224 */ /* 0x000fe200078e00ff */
[----:B-1----:R-:W-:Y:S06]  /*1a60*/  @P0 BRA `(.L_x_21) ;  /* 0x0000000000080947 */ /* 0x002fec0003800000 */
[----:B------:R-:W1:Y:S02]  /*1a70*/  SYNCS.PHASECHK.TRANS64.TRYWAIT P0, [UR7], R8 ;  /* 0x00000008ff0075a7 */ /* 0x000e640008000147 */
[----:B-1----:R-:W-:Y:S05]  /*1a80*/  @!P0 BRA `(.L_x_22) ;  /* 0x00000070005c8947 */ /* 0x002fea0003800000 */
.L_x_21:
[----:B------:R-:W-:Y:S01]  /*1a90*/  UIADD3 UR7, UR10, 0x22300, URZ ;  /* 0x000223000a077890 */ /* 0x000fe2000fffe03f */
[----:B------:R-:W-:Y:S01]  /*1aa0*/  WARPGROUP.ARRIVE ;  /* 0x00000000000079c5 */ /* 0x000fe20000000000 */
[----:B------:R-:W-:Y:S01]  /*1ab0*/  ULOP3.LUT UR12, UR11, 0x10000, URZ, 0xfc, !UPT ;  /* 0x000100000b0c7892 */ /* 0x000fe2000f8efc3f */
[----:B------:R-:W-:Y:S01]  /*1ac0*/  IMAD.MOV.U32 R13, RZ, RZ, RZ ;  /* 0x000000ffff0d7224 */ /* 0x000fe200078e00ff */
[----:B------:R-:W-:Y:S01]  /*1ad0*/  USHF.R.U32.HI UR7, URZ, 0x4, UR7 ;  /* 0x000000043f077899 */ /* 0x000fe20008011607 */
[----:B------:R-:W-:Y:S01]  /*1ae0*/  CS2R R16, SRZ ;  /* 0x0000000000107805 */ /* 0x000fe2000001ff00 */
[----:B------:R-:W-:Y:S01]  /*1af0*/  ULEA UR12, UR5, UR12, 0x8 ;  /* 0x0000000c050c7291 */ /* 0x000fe2000f8e403f */
[----:B------:R-:W-:Y:S01]  /*1b00*/  IMAD.MOV.U32 R15, RZ, RZ, RZ ;  /* 0x000000ffff0f7224 */ /* 0x000fe200078e00ff */
[----:B------:R-:W-:Y:S01]  /*1b10*/  ULOP3.LUT UR7, UR7, 0x3fff, URZ, 0xc0, !UPT ;  /* 0x00003fff07077892 */ /* 0x000fe2000f8ec03f */
[----:B------:R-:W-:Y:S01]  /*1b20*/  CS2R R18, SRZ ;  /* 0x0000000000127805 */ /* 0x000fe2000001ff00 */
[----:B------:R-:W-:Y:S01]  /*1b30*/  UMOV UR13, 0xc0000010 ;  /* 0xc0000010000d7882 */ /* 0x000fe20000000000 */
[----:B------:R-:W-:Y:S01]  /*1b40*/  UMOV UR15, 0xc0000010 ;  /* 0xc0000010000f7882 */ /* 0x000fe20000000000 */
[----:B------:R-:W-:Y:S01]  /*1b50*/  ULOP3.LUT UR7, UR7, 0x10000, URZ, 0xfc, !UPT ;  /* 0x0001000007077892 */ /* 0x000fe2000f8efc3f */
[----:B------:R-:W-:-:S02]  /*1b60*/  CS2R R20, SRZ ;  /* 0x0000000000147805 */ /* 0x000fc4000001ff00 */
[----:B------:R-:W-:Y:S02]  /*1b70*/  CS2R R64, SRZ ;  /* 0x0000000000407805 */ /* 0x000fe4000001ff00 */
[----:B------:R-:W-:Y:S01]  /*1b80*/  CS2R R66, SRZ ;  /* 0x0000000000427805 */ /* 0x000fe2000001ff00 */
[----:B------:R-:W-:Y:S01]  /*1b90*/  UIMAD UR7, UR5, 0xa0, UR7 ;  /* 0x000000a0050778a4 */ /* 0x000fe2000f8e0207 */
[----:B------:R-:W-:Y:S02]  /*1ba0*/  CS2R R68, SRZ ;  /* 0x0000000000447805 */ /* 0x000fe4000001ff00 */
[----:B------:R-:W-:Y:S02]  /*1bb0*/  CS2R R70, SRZ ;  /* 0x0000000000467805 */ /* 0x000fe4000001ff00 */
[----:B------:R-:W-:Y:S01]  /*1bc0*/  CS2R R72, SRZ ;  /* 0x0000000000487805 */ /* 0x000fe2000001ff00 */
[----:B------:R-:W-:Y:S01]  /*1bd0*/  UIADD3 UR8, UR7, 0x20, URZ ;  /* 0x0000002007087890 */ /* 0x000fe2000fffe03f */
[----:B------:R-:W-:Y:S01]  /*1be0*/  CS2R R74, SRZ ;  /* 0x00000000004a7805 */ /* 0x000fe2000001ff00 */
[----:B------:R-:W-:Y:S01]  /*1bf0*/  UIADD3 UR16, UR7, 0x40, URZ ;  /* 0x0000004007107890 */ /* 0x000fe2000fffe03f */
[----:B------:R-:W-:Y:S01]  /*1c00*/  CS2R R76, SRZ ;  /* 0x00000000004c7805 */ /* 0x000fe2000001ff00 */
[----:B------:R-:W-:Y:S01]  /*1c10*/  UMOV UR14, UR7 ;  /* 0x00000007000e7c82 */ /* 0x000fe20008000000 */
[----:B------:R-:W-:Y:S01]  /*1c20*/  CS2R R78, SRZ ;  /* 0x00000000004e7805 */ /* 0x000fe2000001ff00 */
[----:B------:R-:W-:Y:S01]  /*1c30*/  QGMMA.64x16x32.F32.E4M3.E4M3 R56, gdesc[UR12], RZ, !UPT ;  /* 0x002000000c3879f3 */ /* 0x000fe2000c7008ff */
[----:B------:R-:W-:Y:S01]  /*1c40*/  UMOV UR14, UR8 ;  /* 0x00000008000e7c82 */ /* 0x000fe20008000000 */
[----:B------:R-:W-:Y:S01]  /*1c50*/  UIADD3 UR8, UR7, 0x60, URZ ;  /* 0x0000006007087890 */ /* 0x000fe2000fffe03f */
[----:B------:R-:W-:Y:S01]  /*1c60*/  CS2R R80, SRZ ;  /* 0x0000000000507805 */ /* 0x000fe2000001ff00 */
[----:B------:R-:W-:Y:S01]  /*1c70*/  UMOV UR15, 0xc0000010 ;  /* 0xc0000010000f7882 */ /* 0x000fe20000000000 */
[----:B------:R-:W-:Y:S01]  /*1c80*/  UIADD3 UR7, UR7, 0x80, URZ ;  /* 0x0000008007077890 */ /* 0x000fe2000fffe03f */
[----:B------:R-:W-:Y:S01]  /*1c90*/  QGMMA.64x16x32.F32.E4M3.E4M3 R48, gdesc[UR12], RZ, !UPT ;  /* 0x002000000c3079f3 */ /* 0x000fe2000c7008ff */
[----:B------:R-:W-:Y:S01]  /*1ca0*/  UMOV UR14, UR16 ;  /* 0x00000010000e7c82 */ /* 0x000fe20008000000 */
[----:B------:R-:W-:Y:S01]  /*1cb0*/  UMOV UR15, 0xc0000010 ;  /* 0xc0000010000f7882 */ /* 0x000fe20000000000 */
[----:B------:R-:W-:Y:S01]  /*1cc0*/  CS2R R82, SRZ ;  /* 0x0000000000527805 */ /* 0x000fe2000001ff00 */
[----:B------:R-:W-:Y:S01]  /*1cd0*/  QGMMA.64x16x32.F32.E4M3.E4M3 R40, gdesc[UR12], RZ, !UPT ;  /* 0x002000000c2879f3 */ /* 0x000fe2000c7008ff */
[----:B------:R-:W-:Y:S01]  /*1ce0*/  UMOV UR14, UR8 ;  /* 0x00000008000e7c82 */ /* 0x000fe20008000000 */
[----:B------:R-:W-:Y:S01]  /*1cf0*/  ULDC UR8, c[0x0][0x50c] ;  /* 0x0001430000087ab9 */ /* 0x000fe20000000800 */
[----:B------:R-:W-:Y:S01]  /*1d00*/  UMOV UR15, 0xc0000010 ;  /* 0xc0000010000f7882 */ /* 0x000fe20000000000 */
[----:B------:R-:W-:Y:S01]  /*1d10*/  UISETP.NE.AND UP0, UPT, UR8, 0x1, UPT ;  /* 0x000000010800788c */ /* 0x000fe2000bf05270 */
[----:B------:R-:W-:Y:S01]  /*1d20*/  QGMMA.64x16x32.F32.E4M3.E4M3 R32, gdesc[UR12], RZ, !UPT ;  /* 0x002000000c2079f3 */ /* 0x000fe2000c7008ff */
[----:B------:R-:W-:Y:S01]  /*1d30*/  UMOV UR14, UR7 ;  /* 0x00000007000e7c82 */ /* 0x000fe20008000000 */
[----:B------:R-:W-:Y:S01]  /*1d40*/  UMOV UR15, 0xc0000010 ;  /* 0xc0000010000f7882 */ /* 0x000fe20000000000 */
[----:B------:R-:W-:Y:S01]  /*1d50*/  USEL UR7, URZ, 0x1, UP0 ;  /* 0x000000013f077887 */ /* 0x000fe20008000000 */
[----:B------:R-:W-:Y:S01]  /*1d60*/  QGMMA.64x16x32.F32.E4M3.E4M3 R24, gdesc[UR12], RZ, !UPT, gsb0 ;  /* 0x002000000c1879f3 */ /* 0x000fe2000c0008ff */
[----:B------:R-:W-:Y:S01]  /*1d70*/  CS2R R84, SRZ ;  /* 0x0000000000547805 */ /* 0x000fe2000001ff00 */
[----:B------:R-:W-:Y:S01]  /*1d80*/  IMAD.MOV.U32 R86, RZ, RZ, RZ ;  /* 0x000000ffff567224 */ /* 0x000fe200078e00ff */
[----:B------:R-:W-:-:S02]  /*1d90*/  CS2R R88, SRZ ;  /* 0x0000000000587805 */ /* 0x000fc4000001ff00 */
[----:B------:R-:W-:Y:S02]  /*1da0*/  CS2R R90, SRZ ;  /* 0x00000000005a7805 */ /* 0x000fe4000001ff00 */
[----:B------:R-:W-:Y:S02]  /*1db0*/  ISETP.NE.AND P0, PT, RZ, UR7, PT ;  /* 0x00000007ff007c0c */ /* 0x000fe4000bf05270 */
[----:B------:R-:W-:Y:S02]  /*1dc0*/  CS2R R92, SRZ ;  /* 0x00000000005c7805 */ /* 0x000fe4000001ff00 */
[----:B------:R-:W-:-:S09]  /*1dd0*/  CS2R R94, SRZ ;  /* 0x00000000005e7805 */ /* 0x000fd2000001ff00 */
[----:B------:R-:W-:Y:S05]  /*1de0*/  @!P0 BRA `(.L_x_23) ;  /* 0x0000000000a88947 */ /* 0x000fea0003800000 */
[----:B------:R-:W-:Y:S02]  /*1df0*/  WARPGROUP.DEPBAR.LE gsb0, 0x0 ;  /* 0x00008000000079c5 */ /* 0x000fe40000010000 */
[----:B------:R-:W-:-:S01]  /*1e00*/  FADD R95, RZ, R56 ;  /* 0x00000038ff5f7221 */ /* 0x000fc20000000000 */
[----:B------:R-:W-:Y:S01]  /*1e10*/  FADD R94, RZ, R57 ;  /* 0x00000039ff5e7221 */ /* 0x000fe20000000000 */
        /* <DEDUP_REMOVED lines=38> */
[----:B------:R-:W-:-:S06]  /*2080*/  UMOV UR6, URZ ;  /* 0x0000003f00067c82 */ /* 0x000fcc0008000000 */
.L_x_23:
[----:B------:R-:W-:-:S04]  /*2090*/  UIADD3 UR22, UR5, 0x1, URZ ;  /* 0x0000000105167890 */ /* 0x000fc8000fffe03f */
[----:B------:R-:W-:-:S04]  /*20a0*/  UISETP.NE.AND UP0, UPT, UR22, 0x22, UPT ;  /* 0x000000221600788c */ /* 0x000fc8000bf05270 */
[----:B------:R-:W-:Y:S02]  /*20b0*/  USEL UR8, URZ, 0x1, UP0 ;  /* 0x000000013f087887 */ /* 0x000fe40008000000 */
[----:B------:R-:W-:Y:S02]  /*20c0*/  USEL UR22, UR22, URZ, UP0 ;  /* 0x0000003f16167287 */ /* 0x000fe40008000000 */
[----:B------:R-:W-:-:S06]  /*20d0*/  ULOP3.LUT UR8, UR4, UR8, URZ, 0x3c, !UPT ;  /* 0x0000000804087292 */ /* 0x000fcc000f8e3c3f */
[----:B------:R-:W-:Y:S01]  /*20e0*/  IMAD.U32 R97, RZ, RZ, UR8 ;  /* 0x00000008ff617e24 */ /* 0x000fe2000f8e00ff */
[----:B------:R-:W-:-:S06]  /*20f0*/  UMOV UR8, 0x1 ;  /* 0x0000000100087882 */ /* 0x000fcc0000000000 */
.L_x_18:
[----:B------:R-:W-:-:S04]  /*2100*/  UISETP.LT.AND UP0, UPT, UR9, 0x1, UPT ;  /* 0x000000010900788c */ /* 0x000fc8000bf01270 */
[----:B------:R-:W-:-:S04]  /*2110*/  USEL UR12, UR9, 0x1, UP0 ;  /* 0x00000001090c7887 */ /* 0x000fc80008000000 */
[----:B------:R-:W-:-:S04]  /*2120*/  UIADD3 UR12, UR9, -UR12, URZ ;  /* 0x8000000c090c7290 */ /* 0x000fc8000fffe03f */
[----:B------:R-:W-:-:S06]  /*2130*/  UISETP.GE.AND UP0, UPT, UR12, 0x1, UPT ;  /* 0x000000010c00788c */ /* 0x000fcc000bf06270 */
[----:B------:R-:W-:-:S13]  /*2140*/  PLOP3.LUT P0, PT, PT, PT, UP0, 0x80, 0x0 ;  /* 0x000000000000781c */ /* 0x000fda0003f0f008 */
[----:B------:R-:W-:Y:S05]  /*2150*/  @!P0 BRA `(.L_x_24) ;  /* 0x0000000400d88947 */ /* 0x000fea0003800000 */
[----:B01----:R-:W-:Y:S01]  /*2160*/  IMAD.U32 R8, RZ, RZ, UR12 ;  /* 0x0000000cff087e24 */ /* 0x003fe2000f8e00ff */
[----:B------:R-:W-:Y:S01]  /*2170*/  ULDC UR23, c[0x0][0x50c] ;  /* 0x0001430000177ab9 */ /* 0x000fe20000000800 */
[----:B------:R-:W-:-:S07]  /*2180*/  IMAD.U32 R9, RZ, RZ, UR5 ;  /* 0x00000005ff097e24 */ /* 0x000fce000f8e00ff */
.L_x_32:
[----:B------:R-:W-:-:S13]  /*2190*/  ISETP.NE.AND P1, PT, R96, 0x3, PT ;  /* 0x000000036000780c */ /* 0x000fda0003f25270 */
[----:B------:R-:W-:Y:S05]  /*21a0*/  @!P1 BRA `(.L_x_25) ;  /* 0x0000000000049947 */ /* 0x000fea0003800000 */
[----:B------:R-:W-:Y:S01]  /*21b0*/  BPT.TRAP 0x1 ;  /* 0x000000040000795c */ /* 0x000fe20000300000 */
.L_x_25:
[----:B------:R-:W0:Y:S01]  /*21c0*/  S2UR UR12, SR_CgaCtaId ;  /* 0x00000000000c79c3 */ /* 0x000e220000008800 */
[----:B------:R-:W-:Y:S01]  /*21d0*/  UMOV UR10, 0x400 ;  /* 0x00000400000a7882 */ /* 0x000fe20000000000 */
[----:B------:R-:W-:Y:S01]  /*21e0*/  SHF.L.U32 R10, R97, 0x1f, RZ ;  /* 0x0000001f610a7819 */ /* 0x000fe200000006ff */
[----:B0-----:R-:W-:-:S04]  /*21f0*/  ULEA UR10, UR12, UR10, 0x18 ;  /* 0x0000000a0c0a7291 */ /* 0x001fc8000f8ec03f */
[----:B------:R-:W-:-:S09]  /*2200*/  ULEA UR12, UR22, UR10, 0x3 ;  /* 0x0000000a160c7291 */ /* 0x000fd2000f8e183f */
[----:B------:R0:W1:Y:S01]  /*2210*/  SYNCS.PHASECHK.TRANS64.TRYWAIT P0, [UR12], R10 ;  /* 0x0000000aff0075a7 */ /* 0x000062000800014c */
[----:B------:R-:W-:Y:S05]  /*2220*/  @!P1 BRA `(.L_x_26) ;  /* 0x0000000000049947 */ /* 0x000fea0003800000 */
[----:B------:R-:W-:Y:S01]  /*2230*/  BPT.TRAP 0x1 ;  /* 0x000000040000795c */ /* 0x000fe20000300000 */
.L_x_26:
[----:B-1----:R-:W-:Y:S05]  /*2240*/  @P0 BRA `(.L_x_27) ;  /* 0x0000000000080947 */ /* 0x002fea0003800000 */
[----:B------:R-:W1:Y:S02]  /*2250*/  SYNCS.PHASECHK.TRANS64.TRYWAIT P0, [UR12], R10 ;  /* 0x0000000aff0075a7 */ /* 0x000e64000800014c */
[----:B-1----:R-:W-:Y:S05]  /*2260*/  @!P0 BRA `(.L_x_28) ;  /* 0x00000068007c8947 */ /* 0x002fea0003800000 */
.L_x_27:
[----:B------:R-:W-:Y:S01]  /*2270*/  UIADD3 UR12, UR10, 0x22300, URZ ;  /* 0x000223000a0c7890 */ /* 0x000fe2000fffe03f */
[----:B------:R-:W-:Y:S01]  /*2280*/  WARPGROUP.ARRIVE ;  /* 0x00000000000079c5 */ /* 0x000fe20000000000 */
[----:B------:R-:W-:Y:S02]  /*2290*/  UISETP.NE.AND UP0, UPT, UR7, URZ, UPT ;  /* 0x0000003f0700728c */ /* 0x000fe4000bf05270 */
[----:B------:R-:W-:Y:S02]  /*22a0*/  USHF.R.U32.HI UR13, URZ, 0x4, UR12 ;  /* 0x000000043f0d7899 */ /* 0x000fe4000801160c */
[----:B------:R-:W-:Y:S02]  /*22b0*/  USEL UR8, UR8, URZ, !UP0 ;  /* 0x0000003f08087287 */ /* 0x000fe4000c000000 */
[----:B------:R-:W-:Y:S02]  /*22c0*/  ULOP3.LUT UR13, UR13, 0x3fff, URZ, 0xc0, !UPT ;  /* 0x00003fff0d0d7892 */ /* 0x000fe4000f8ec03f */
[----:B------:R-:W-:-:S02]  /*22d0*/  ULOP3.LUT UR12, UR11, 0x10000, URZ, 0xfc, !UPT ;  /* 0x000100000b0c7892 */ /* 0x000fc4000f8efc3f */
[----:B------:R-:W-:Y:S02]  /*22e0*/  ULOP3.LUT UR13, UR13, 0x10000, URZ, 0xfc, !UPT ;  /* 0x000100000d0d7892 */ /* 0x000fe4000f8efc3f */
[----:B------:R-:W-:Y:S02]  /*22f0*/  UISETP.NE.U32.AND UP0, UPT, UR8, URZ, UPT ;  /* 0x0000003f0800728c */ /* 0x000fe4000bf05070 */
[----:B------:R-:W-:Y:S02]  /*2300*/  UIMAD UR14, UR22, 0xa0, UR13 ;  /* 0x000000a0160e78a4 */ /* 0x000fe4000f8e020d */
[----:B------:R-:W-:Y:S02]  /*2310*/  ULEA UR12, UR22, UR12, 0x8 ;  /* 0x0000000c160c7291 */ /* 0x000fe4000f8e403f */
[----:B------:R-:W-:Y:S02]  /*2320*/  UIADD3 UR18, UR14, 0x20, URZ ;  /* 0x000000200e127890 */ /* 0x000fe4000fffe03f */
[----:B------:R-:W-:Y:S01]  /*2330*/  UIADD3 UR7, UR14, 0x40, URZ ;  /* 0x000000400e077890 */ /* 0x000fe2000fffe03f */
[----:B------:R-:W-:Y:S01]  /*2340*/  UMOV UR13, 0xc0000010 ;  /* 0xc0000010000d7882 */ /* 0x000fe20000000000 */
[----:B------:R-:W-:Y:S01]  /*2350*/  UMOV UR15, 0xc0000010 ;  /* 0xc0000010000f7882 */ /* 0x000fe20000000000 */
[----:B------:R-:W-:Y:S01]  /*2360*/  UMOV UR16, UR12 ;  /* 0x0000000c00107c82 */ /* 0x000fe20008000000 */
[----:B------:R-:W-:Y:S01]  /*2370*/  UMOV UR17, UR13 ;  /* 0x0000000d00117c82 */ /* 0x000fe20008000000 */
[----:B------:R-:W-:-:S02]  /*2380*/  UIADD3 UR8, UR14, 0x60, URZ ;  /* 0x000000600e087890 */ /* 0x000fc4000fffe03f */
[----:B------:R-:W-:Y:S01]  /*2390*/  QGMMA.64x16x32.F32.E4M3.E4M3 R56, gdesc[UR12], R56, UP0 ;  /* 0x002000000c3879f3 */ /* 0x000fe2000bf00838 */
[----:B------:R-:W-:Y:S01]  /*23a0*/  UMOV UR19, 0xc0000010 ;  /* 0xc000001000137882 */ /* 0x000fe20000000000 */
[----:B------:R-:W-:Y:S01]  /*23b0*/  UMOV UR15, 0xc0000010 ;  /* 0xc0000010000f7882 */ /* 0x000fe20000000000 */
[----:B------:R-:W-:Y:S01]  /*23c0*/  UIADD3 UR6, UR6, 0x1, URZ ;  /* 0x0000000106067890 */ /* 0x000fe2000fffe03f */
[----:B------:R-:W-:Y:S01]  /*23d0*/  QGMMA.64x16x32.F32.E4M3.E4M3 R48, gdesc[UR16], R48, UP0 ;  /* 0x00200000103079f3 */ /* 0x000fe2000bf00830 */
[----:B------:R-:W-:-:S03]  /*23e0*/  UIADD3 UR16, UR14, 0x80, URZ ;  /* 0x000000800e107890 */ /* 0x000fc6000fffe03f */
[----:B------:R-:W-:Y:S02]  /*23f0*/  UMOV UR14, UR7 ;  /* 0x00000007000e7c82 */ /* 0x000fe40008000000 */
[----:B------:R-:W-:Y:S01]  /*2400*/  QGMMA.64x16x32.F32.E4M3.E4M3 R40, gdesc[UR12], R40, UP0 ;  /* 0x002000000c2879f3 */ /* 0x000fe2000bf00828 */
[----:B------:R-:W-:Y:S01]  /*2410*/  UMOV UR14, UR8 ;  /* 0x00000008000e7c82 */ /* 0x000fe20008000000 */
[----:B------:R-:W-:Y:S02]  /*2420*/  UMOV UR15, 0xc0000010 ;  /* 0xc0000010000f7882 */ /* 0x000fe40000000000 */
[----:B------:R-:W-:Y:S01]  /*2430*/  QGMMA.64x16x32.F32.E4M3.E4M3 R32, gdesc[UR12], R32, UP0 ;  /* 0x002000000c2079f3 */ /* 0x000fe2000bf00820 */
[----:B------:R-:W-:Y:S01]  /*2440*/  UMOV UR14, UR16 ;  /* 0x00000010000e7c82 */ /* 0x000fe20008000000 */
[----:B------:R-:W-:Y:S02]  /*2450*/  UMOV UR15, 0xc0000010 ;  /* 0xc0000010000f7882 */ /* 0x000fe40000000000 */
[----:B------:R-:W-:Y:S01]  /*2460*/  QGMMA.64x16x32.F32.E4M3.E4M3 R24, gdesc[UR12], R24, UP0, gsb0 ;  /* 0x002000000c1879f3 */ /* 0x000fe2000b800818 */
[----:B------:R-:W-:-:S04]  /*2470*/  UISETP.NE.AND UP0, UPT, UR6, UR23, UPT ;  /* 0x000000170600728c */ /* 0x000fc8000bf05270 */
[----:B------:R-:W-:-:S06]  /*2480*/  USEL UR7, URZ, 0x1, UP0 ;  /* 0x000000013f077887 */ /* 0x000fcc0008000000 */
[----:B------:R-:W-:Y:S01]  /*2490*/  ISETP.NE.AND P0, PT, RZ, UR7, PT ;  /* 0x00000007ff007c0c */ /* 0x000fe2000bf05270 */
[----:B------:R-:W-:-:S12]  /*24a0*/  WARPGROUP.DEPBAR.LE gsb0, 0x1 ;  /* 0x00008000000079c5 */ /* 0x000fd80000010100 */
[----:B------:R-:W-:Y:S05]  /*24b0*/  @!P0 BRA `(.L_x_29) ;  /* 0x0000000000a88947 */ /* 0x000fea0003800000 */
[----:B------:R-:W-:Y:S02]  /*24c0*/  WARPGROUP.DEPBAR.LE gsb0, 0x0 ;  /* 0x00008000000079c5 */ /* 0x000fe40000010000 */
[----:B------:R-:W-:-:S01]  /*24d0*/  FADD R95, R56, R95 ;  /* 0x0000005f385f7221 */ /* 0x000fc20000000000 */
[----:B------:R-:W-:Y:S01]  /*24e0*/  FADD R94, R57, R94 ;  /* 0x0000005e395e7221 */ /* 0x000fe20000000000 */
        /* <DEDUP_REMOVED lines=38> */
[----:B------:R-:W-:-:S06]  /*2750*/  UMOV UR6, URZ ;  /* 0x0000003f00067c82 */ /* 0x000fcc0008000000 */
.L_x_29:
[----:B------:R-:W-:Y:S05]  /*2760*/  @!P1 BRA `(.L_x_30) ;  /* 0x0000000000049947 */ /* 0x000fea0003800000 */
[----:B------:R-:W-:Y:S01]  /*2770*/  BPT.TRAP 0x1 ;  /* 0x000000040000795c */ /* 0x000fe20000300000 */
.L_x_30:
[----:B------:R-:W-:-:S13]  /*2780*/  ISETP.NE.AND P0, PT, R6, RZ, PT ;  /* 0x000000ff0600720c */ /* 0x000fda0003f05270 */
[----:B01----:R-:W-:-:S05]  /*2790*/  @P0 LEA R10, R9, UR10, 0x3 ;  /* 0x0000000a090a0c11 */ /* 0x003fca000f8e18ff */
[----:B------:R-:W-:-:S05]  /*27a0*/  @P0 VIADD R10, R10, 0x110 ;  /* 0x000001100a0a0836 */ /* 0x000fca0000000000 */
[----:B------:R-:W-:-:S04]  /*27b0*/  @P0 PRMT R10, R5, 0x654, R10 ;  /* 0x00000654050a0816 */ /* 0x000fc8000000000a */
[----:B------:R0:W-:Y:S01]  /*27c0*/  @P0 SYNCS.ARRIVE.TRANS64.RED.A1T0 RZ, [R10+URZ], RZ ;  /* 0x000000ff0aff09a7 */ /* 0x0001e2000810043f */
[----:B------:R-:W-:-:S13]  /*27d0*/  ISETP.GT.U32.AND P0, PT, R4, 0x1, PT ;  /* 0x000000010400780c */ /* 0x000fda0003f04070 */
[----:B0-----:R-:W-:Y:S05]  /*27e0*/  @P0 BRA `(.L_x_31) ;  /* 0x0000000000040947 */ /* 0x001fea0003800000 */
[----:B------:R-:W-:Y:S01]  /*27f0*/  BPT.TRAP 0x1 ;  /* 0x000000040000795c */ /* 0x000fe20000300000 */
.L_x_31:
[----:B------:R-:W-:Y:S01]  /*2800*/  UIADD3 UR22, UR22, 0x1, URZ ;  /* 0x0000000116167890 */ /* 0x000fe2000fffe03f */
[C---:B------:R-:W-:Y:S01]  /*2810*/  ISETP.GT.AND P1, PT, R8.reuse, 0x1, PT ;  /* 0x000000010800780c */ /* 0x040fe20003f24270 */
[----:B------:R-:W-:Y:S02]  /*2820*/  VIADD R9, R9, 0x1 ;  /* 0x0000000109097836 */ /* 0x000fe40000000000 */
[----:B------:R-:W-:Y:S01]  /*2830*/  UISETP.NE.AND UP0, UPT, UR22, 0x22, UPT ;  /* 0x000000221600788c */ /* 0x000fe2000bf05270 */
[----:B------:R-:W-:Y:S02]  /*2840*/  VIADD R8, R8, 0xffffffff ;  /* 0xffffffff08087836 */ /* 0x000fe40000000000 */
[C---:B------:R-:W-:Y:S01]  /*2850*/  ISETP.NE.AND P0, PT, R9.reuse, 0x22, PT ;  /* 0x000000220900780c */ /* 0x040fe20003f05270 */
[----:B------:R-:W-:Y:S02]  /*2860*/  USEL UR8, URZ, 0x1, UP0 ;  /* 0x000000013f087887 */ /* 0x000fe40008000000 */
[----:B------:R-:W-:Y:S01]  /*2870*/  USEL UR22, UR22, URZ, UP0 ;  /* 0x0000003f16167287 */ /* 0x000fe20008000000 */
[----:B------:R-:W-:-:S03]  /*2880*/  SEL R9, R9, RZ, P0 ;  /* 0x000000ff09097207 */ /* 0x000fc60000000000 */
[----:B------:R-:W-:Y:S01]  /*2890*/  LOP3.LUT R97, R97, UR8, RZ, 0x3c, !PT ;  /* 0x0000000861617c12 */ /* 0x000fe2000f8e3cff */
[----:B------:R-:W-:Y:S01]  /*28a0*/  UMOV UR8, 0x1 ;  /* 0x0000000100087882 */ /* 0x000fe20000000000 */
[----:B------:R-:W-:Y:S06]  /*28b0*/  @P1 BRA `(.L_x_32) ;  /* 0xfffffff800341947 */ /* 0x000fec000383ffff */
.L_x_24:
[----:B------:R-:W-:Y:S01]  /*28c0*/  UISETP.NE.AND UP0, UPT, UR6, URZ, UPT ;  /* 0x0000003f0600728c */ /* 0x000fe2000bf05270 */
[----:B01----:R-:W0:Y:S03]  /*28d0*/  LDC R8, c[0x0][0x28c] ;  /* 0x0000a300ff087b82 */ /* 0x003e260000000800 */
[----:B------:R-:W-:-:S06]  /*28e0*/  USEL UR6, URZ, 0x1, !UP0 ;  /* 0x000000013f067887 */ /* 0x000fcc000c000000 */
[----:B------:R-:W-:Y:S02]  /*28f0*/  ISETP.NE.AND P0, PT, RZ, UR6, PT ;  /* 0x00000006ff007c0c */ /* 0x000fe4000bf05270 */
[----:B0-----:R-:W-:-:S11]  /*2900*/  ISETP.GE.AND P1, PT, R8, 0x1, PT ;  /* 0x000000010800780c */ /* 0x001fd60003f26270 */
[----:B------:R-:W-:Y:S05]  /*2910*/  @!P0 BRA `(.L_x_33) ;  /* 0x0000000000a48947 */ /* 0x000fea0003800000 */
[----:B------:R-:W-:Y:S02]  /*2920*/  WARPGROUP.DEPBAR.LE gsb0, 0x0 ;  /* 0x00008000000079c5 */ /* 0x000fe40000010000 */
[----:B------:R-:W-:Y:S01]  /*2930*/  FADD R95, R56, R95 ;  /* 0x0000005f385f7221 */ /* 0x000fe20000000000 */
        /* <DEDUP_REMOVED lines=38> */
[----:B------:R-:W-:-:S07]  /*2ba0*/  FADD R14, R14, R31 ;  /* 0x0000001f0e0e7221 */ /* 0x000fce0000000000 */
.L_x_33:
[----:B------:R-:W-:Y:S02]  /*2bb0*/  WARPGROUP.DEPBAR.LE gsb0, 0x0 ;  /* 0x00008000000079c5 */ /* 0x000fe40000010000 */
[----:B------:R-:W-:Y:S05]  /*2bc0*/  @!P1 BRA `(.L_x_34) ;  /* 0x0000000000549947 */ /* 0x000fea0003800000 */
[----:B------:R-:W-:-:S13]  /*2bd0*/  ISETP.NE.AND P0, PT, R96, 0x3, PT ;  /* 0x000000036000780c */ /* 0x000fda0003f05270 */
[----:B------:R-:W-:Y:S05]  /*2be0*/  @!P0 BRA `(.L_x_35) ;  /* 0x0000000000048947 */ /* 0x000fea0003800000 */
[----:B------:R-:W-:Y:S01]  /*2bf0*/  BPT.TRAP 0x1 ;  /* 0x000000040000795c */ /* 0x000fe20000300000 */
.L_x_35:
[----:B------:R-:W-:Y:S01]  /*2c00*/  ISETP.NE.AND P0, PT, R6, RZ, PT ;  /* 0x000000ff0600720c */ /* 0x000fe20003f05270 */
[----:B------:R-:W-:Y:S01]  /*2c10*/  BSSY B0, `(.L_x_36) ;  /* 0x000000e000007945 */ /* 0x000fe20003800000 */
[----:B------:R-:W-:-:S11]  /*2c20*/  ISETP.GT.U32.AND P1, PT, R4, 0x1, PT ;  /* 0x000000010400780c */ /* 0x000fd60003f24070 */
[----:B------:R-:W-:Y:S05]  /*2c30*/  @!P0 BRA `(.L_x_37) ;  /* 0x00000000002c8947 */ /* 0x000fea0003800000 */
[----:B------:R-:W-:-:S04]  /*2c40*/  UISETP.LT.AND UP0, UPT, UR9, 0x1, UPT ;  /* 0x000000010900788c */ /* 0x000fc8000bf01270 */
[----:B------:R-:W-:-:S04]  /*2c50*/  USEL UR8, UR9, 0x1, UP0 ;  /* 0x0000000109087887 */ /* 0x000fc80008000000 */
[----:B------:R-:W-:-:S04]  /*2c60*/  UIADD3 UR8, UR5, UR9, -UR8 ;  /* 0x0000000905087290 */ /* 0x000fc8000fffe808 */
[----:B------:R-:W-:-:S04]  /*2c70*/  UIMAD.WIDE.U32 UR6, UR8, -0xf0f0f0f, URZ ;  /* 0xf0f0f0f1080678a5 */ /* 0x000fc8000f8e003f */
[----:B------:R-:W-:-:S04]  /*2c80*/  USHF.R.U32.HI UR6, URZ, 0x5, UR7 ;  /* 0x000000053f067899 */ /* 0x000fc80008011607 */
[----:B------:R-:W-:-:S04]  /*2c90*/  UIMAD UR8, UR6, -0x22, UR8 ;  /* 0xffffffde060878a4 */ /* 0x000fc8000f8e0208 */
[----:B------:R-:W-:-:S04]  /*2ca0*/  ULEA UR8, UR8, UR10, 0x3 ;  /* 0x0000000a08087291 */ /* 0x000fc8000f8e183f */
[----:B------:R-:W-:-:S06]  /*2cb0*/  UIADD3 UR8, UR8, 0x110, URZ ;  /* 0x0000011008087890 */ /* 0x000fcc000fffe03f */
[----:B------:R-:W-:-:S05]  /*2cc0*/  IMAD.U32 R8, RZ, RZ, UR8 ;  /* 0x00000008ff087e24 */ /* 0x000fca000f8e00ff */
[----:B------:R-:W-:-:S04]  /*2cd0*/  PRMT R8, R5, 0x654, R8 ;  /* 0x0000065405087816 */ /* 0x000fc80000000008 */
[----:B------:R0:W-:Y:S03]  /*2ce0*/  SYNCS.ARRIVE.TRANS64.RED.A1T0 RZ, [R8+URZ], RZ ;  /* 0x000000ff08ff79a7 */ /* 0x0001e6000810043f */
.L_x_37:
[----:B------:R-:W-:Y:S05]  /*2cf0*/  BSYNC B0 ;  /* 0x0000000000007941 */ /* 0x000fea0003800000 */
.L_x_36:
[----:B------:R-:W-:Y:S05]  /*2d00*/  @P1 BRA `(.L_x_34) ;  /* 0x0000000000041947 */ /* 0x000fea0003800000 */
[----:B------:R-:W-:Y:S01]  /*2d10*/  BPT.TRAP 0x1 ;  /* 0x000000040000795c */ /* 0x000fe20000300000 */
.L_x_34:
[----:B------:R-:W1:Y:S01]  /*2d20*/  LDC R26, c[0x0][0x288] ;  /* 0x0000a200ff1a7b82 */ /* 0x000e620000000800 */
[--C-:B0-----:R-:W-:Y:S01]  /*2d30*/  SHF.R.U32.HI R8, RZ, 0x2, R0.reuse ;  /* 0x00000002ff087819 */ /* 0x101fe20000011600 */
[----:B------:R-:W-:Y:S01]  /*2d40*/  IMAD R87, R87, 0x50, RZ ;  /* 0x0000005057577824 */ /* 0x000fe200078e02ff */
[----:B------:R-:W-:Y:S01]  /*2d50*/  SHF.R.U32.HI R11, RZ, 0x7, R0 ;  /* 0x00000007ff0b7819 */ /* 0x000fe20000011600 */
[----:B------:R-:W-:Y:S01]  /*2d60*/  UIADD3 UR5, UR9, UR5, URZ ;  /* 0x0000000509057290 */ /* 0x000fe2000fffe03f */
[----:B------:R-:W-:Y:S01]  /*2d70*/  LOP3.LUT R9, R8, 0x7, RZ, 0xc0, !PT ;  /* 0x0000000708097812 */ /* 0x000fe200078ec0ff */
[----:B------:R-:W-:Y:S01]  /*2d80*/  ULDC UR12, c[0x0][0x284] ;  /* 0x0000a100000c7ab9 */ /* 0x000fe20000000800 */
[----:B------:R-:W-:Y:S01]  /*2d90*/  LOP3.LUT R8, R11, 0x1, RZ, 0xc0, !PT ;  /* 0x000000010b087812 */ /* 0x000fe200078ec0ff */
[----:B------:R-:W-:Y:S01]  /*2da0*/  UISETP.GT.U32.AND UP0, UPT, UR5, 0x21, UPT ;  /* 0x000000210500788c */ /* 0x000fe2000bf04070 */
[C---:B------:R-:W-:Y:S01]  /*2db0*/  LOP3.LUT R24, R0.reuse, 0x3, RZ, 0xc0, !PT ;  /* 0x0000000300187812 */ /* 0x040fe200078ec0ff */
[----:B------:R-:W-:Y:S01]  /*2dc0*/  UISETP.GE.U32.AND UP1, UPT, UR9, 0x22, UPT ;  /* 0x000000220900788c */ /* 0x000fe2000bf26070 */
[----:B------:R-:W-:Y:S01]  /*2dd0*/  LOP3.LUT R10, R0, 0x60, RZ, 0xc0, !PT ;  /* 0x00000060000a7812 */ /* 0x000fe200078ec0ff */
[----:B------:R-:W-:Y:S01]  /*2de0*/  IMAD.SHL.U32 R28, R8, 0x40, RZ ;  /* 0x00000040081c7824 */ /* 0x000fe200078e00ff */
[----:B------:R-:W-:Y:S01]  /*2df0*/  UISETP.LT.U32.AND UP0, UPT, UR9, 0x22, UP0 ;  /* 0x000000220900788c */ /* 0x000fe20008701070 */
[----:B------:R-:W-:Y:S01]  /*2e00*/  SHF.R.S32.HI R29, RZ, 0x1f, R22 ;  /* 0x0000001fff1d7819 */ /* 0x000fe20000011416 */
[----:B------:R-:W-:Y:S01]  /*2e10*/  ULDC.64 UR10, c[0x0][0x5d0] ;  /* 0x00017400000a7ab9 */ /* 0x000fe20000000a00 */
[----:B------:R-:W-:Y:S01]  /*2e20*/  SHF.R.U32.HI R10, RZ, 0x1, R10 ;  /* 0x00000001ff0a7819 */ /* 0x000fe2000001160a */
[----:B------:R-:W-:Y:S01]  /*2e30*/  UIMAD.WIDE.U32 UR6, UR5, -0xf0f0f0f, URZ ;  /* 0xf0f0f0f1050678a5 */ /* 0x000fe2000f8e003f */
[--C-:B------:R-:W-:Y:S01]  /*2e40*/  LOP3.LUT R11, R28, 0x40, R9.reuse, 0xe2, !PT ;  /* 0x000000401c0b7812 */ /* 0x100fe200078ee209 */
[----:B------:R-:W-:Y:S01]  /*2e50*/  USEL UR8, URZ, 0x1, !UP0 ;  /* 0x000000013f087887 */ /* 0x000fe2000c000000 */
[----:B------:R-:W-:Y:S01]  /*2e60*/  IADD3 R25, RZ, -R10, -R9 ;  /* 0x8000000aff197210 */ /* 0x000fe20007ffe809 */
[----:B------:R-:W-:Y:S01]  /*2e70*/  IMAD R9, R29, UR10, RZ ;  /* 0x0000000a1d097c24 */ /* 0x000fe2000f8e02ff */
[----:B------:R-:W-:Y:S01]  /*2e80*/  USHF.R.U32.HI UR6, URZ, 0x5, UR7 ;  /* 0x000000053f067899 */ /* 0x000fe20008011607 */
[----:B------:R-:W-:Y:S01]  /*2e90*/  IMAD.WIDE R30, R23, 0x80, RZ ;  /* 0x00000080171e7825 */ /* 0x000fe200078e02ff */
[----:B-1----:R-:W-:Y:S01]  /*2ea0*/  ISETP.GE.AND P0, PT, R87, R26, PT ;  /* 0x0000001a5700720c */ /* 0x002fe20003f06270 */
[----:B------:R-:W-:-:S02]  /*2eb0*/  ULOP3.LUT UR4, UR4, UR8, URZ, 0x3c, !UPT ;  /* 0x0000000804047292 */ /* 0x000fc4000f8e3c3f */
[----:B------:R-:W-:Y:S01]  /*2ec0*/  IMAD R28, R24, -0x2, R26 ;  /* 0xfffffffe181c7824 */ /* 0x000fe200078e021a */
[----:B------:R-:W-:Y:S01]  /*2ed0*/  UIMAD UR5, UR6, -0x22, UR5 ;  /* 0xffffffde060578a4 */ /* 0x000fe2000f8e0205 */
[----:B------:R-:W-:Y:S01]  /*2ee0*/  IMAD.SHL.U32 R26, R23, 0x80, RZ ;  /* 0x00000080171a7824 */ /* 0x000fe200078e00ff */
[----:B------:R-:W-:Y:S01]  /*2ef0*/  @UP1 ULOP3.LUT UR4, UR4, 0x1, UR6, 0x78, !UPT ;  /* 0x0000000104041892 */ /* 0x000fe2000f8e7806 */
[----:B------:R-:W-:Y:S01]  /*2f00*/  IMAD.SHL.U32 R24, R0, 0x2, RZ ;  /* 0x0000000200187824 */ /* 0x000fe200078e00ff */
[----:B------:R-:W-:Y:S01]  /*2f10*/  LOP3.LUT R35, R30, R11, R10, 0xfe, !PT ;  /* 0x0000000b1e237212 */ /* 0x000fe200078efe0a */
[----:B------:R-:W-:Y:S01]  /*2f20*/  IMAD R27, R8, -0x40, R25 ;  /* 0xffffffc0081b7824 */ /* 0x000fe200078e0219 */
[----:B------:R-:W-:Y:S01]  /*2f30*/  ISETP.GE.OR P0, PT, R26, UR12, P0 ;  /* 0x0000000c1a007c0c */ /* 0x000fe20008706670 */
[----:B------:R-:W-:Y:S01]  /*2f40*/  IMAD R23, R22, UR11, R9 ;  /* 0x0000000b16177c24 */ /* 0x000fe2000f8e0209 */
[----:B------:R-:W-:Y:S01]  /*2f50*/  LOP3.LUT R24, R87, 0x6, R24, 0xf8, !PT ;  /* 0x0000000657187812 */ /* 0x000fe200078ef818 */
[----:B------:R-:W-:Y:S01]  /*2f60*/  IMAD.IADD R28, R28, 0x1, -R87 ;  /* 0x000000011c1c7824 */ /* 0x000fe200078e0a57 */
[----:B------:R-:W-:Y:S01]  /*2f70*/  IADD3 R27, -R26, UR12, R27 ;  /* 0x0000000c1a1b7c10 */ /* 0x000fe2000fffe11b */
[----:B------:R-:W-:Y:S01]  /*2f80*/  IMAD.MOV.U32 R26, RZ, RZ, -0x1 ;  /* 0xffffffffff1a7424 */ /* 0x000fe200078e00ff */
[----:B------:R-:W-:-:S03]  /*2f90*/  SHF.R.S32.HI R25, RZ, 0x1f, R24 ;  /* 0x0000001fff197819 */ /* 0x000fc60000011418 */
[----:B------:R-:W-:-:S04]  /*2fa0*/  IMAD.WIDE.U32 R8, R22, UR10, R24 ;  /* 0x0000000a16087c25 */ /* 0x000fc8000f8e0018 */
[----:B------:R-:W-:Y:S01]  /*2fb0*/  IMAD.IADD R9, R9, 0x1, R23 ;  /* 0x0000000109097824 */ /* 0x000fe200078e0217 */
[----:B------:R-:W-:Y:S06]  /*2fc0*/  @P0 BRA `(.L_x_38) ;  /* 0x0000002c00d40947 */ /* 0x000fec0003800000 */
[----:B------:R-:W0:Y:S01]  /*2fd0*/  LDC.64 R32, c[0x0][0x5c8] ;  /* 0x00017200ff207b82 */ /* 0x000e220000000a00 */
[----:B------:R-:W-:Y:S01]  /*2fe0*/  ULDC.64 UR6, c[0x0][0x5c0] ;  /* 0x0001700000067ab9 */ /* 0x000fe20000000a00 */
[----:B------:R-:W-:Y:S01]  /*2ff0*/  BSSY B0, `(.L_x_38) ;  /* 0x00002f2000007945 */ /* 0x000fe20003800000 */
[-C--:B0-----:R-:W-:Y:S02]  /*3000*/  IMAD R10, R31, R32.reuse, RZ ;  /* 0x000000201f0a7224 */ /* 0x081fe400078e02ff */
[----:B------:R-:W-:-:S04]  /*3010*/  IMAD.WIDE.U32 R8, R35, R32, R8 ;  /* 0x0000002023087225 */ /* 0x000fc800078e0008 */
[----:B------:R-:W-:Y:S01]  /*3020*/  IMAD R23, R35, R33, R10 ;  /* 0x0000002123177224 */ /* 0x000fe200078e020a */
[----:B------:R-:W-:Y:S02]  /*3030*/  LEA R11, P0, R32, R8, 0x3 ;  /* 0x00000008200b7211 */ /* 0x000fe400078018ff */
[----:B------:R-:W-:Y:S01]  /*3040*/  IADD3 R10, P1, R8, UR6, RZ ;  /* 0x00000006080a7c10 */ /* 0x000fe2000ff3e0ff */
[----:B------:R-:W-:Y:S01]  /*3050*/  IMAD.IADD R23, R9, 0x1, R23 ;  /* 0x0000000109177824 */ /* 0x000fe200078e0217 */
[----:B------:R-:W-:-:S04]  /*3060*/  IADD3 R8, P2, R11, UR6, RZ ;  /* 0x000000060b087c10 */ /* 0x000fc8000ff5e0ff */
[----:B------:R-:W-:Y:S02]  /*3070*/  LEA.HI.X R9, R32, R23, R33, 0x3, P0 ;  /* 0x0000001720097211 */ /* 0x000fe400000f1c21 */
[----:B----45:R-:W-:Y:S02]  /*3080*/  FSETP.NEU.AND P0, PT, R12, RZ, PT ;  /* 0x000000ff0c00720b */ /* 0x030fe40003f0d000 */
[----:B------:R-:W-:Y:S02]  /*3090*/  IADD3.X R11, R23, UR7, RZ, P1, !PT ;  /* 0x00000007170b7c10 */ /* 0x000fe40008ffe4ff */
[----:B------:R-:W-:-:S09]  /*30a0*/  IADD3.X R9, R9, UR7, RZ, P2, !PT ;  /* 0x0000000709097c10 */ /* 0x000fd200097fe4ff */
[----:B------:R-:W-:Y:S05]  /*30b0*/  @!P0 BRA `(.L_x_39) ;  /* 0x0000002000c48947 */ /* 0x000fea0003800000 */
[----:B------:R-:W-:Y:S01]  /*30c0*/  ULDC.64 UR6, c[0x0][0x5b8] ;  /* 0x00016e0000067ab9 */ /* 0x000fe20000000a00 */
[----:B------:R-:W-:Y:S01]  /*30d0*/  ISETP.GE.AND P0, PT, R28, 0x1, PT ;  /* 0x000000011c00780c */ /* 0x000fe20003f06270 */
[----:B------:R-:W-:Y:S01]  /*30e0*/  IMAD R23, R29, UR6, RZ ;  /* 0x000000061d177c24 */ /* 0x000fe2000f8e02ff */
[----:B------:R-:W-:Y:S01]  /*30f0*/  ULDC.64 UR10, c[0x0][0x5a8] ;  /* 0x00016a00000a7ab9 */ /* 0x000fe20000000a00 */
[C---:B------:R-:W-:Y:S01]  /*3100*/  IMAD.WIDE.U32 R24, R22.reuse, UR6, R24 ;  /* 0x0000000616187c25 */ /* 0x040fe2000f8e0018 */
[----:B------:R-:W-:Y:S01]  /*3110*/  ISETP.LT.OR P4, PT, R27, 0x1, !P0 ;  /* 0x000000011b00780c */ /* 0x000fe20004781670 */
[----:B------:R-:W-:Y:S02]  /*3120*/  BSSY B1, `(.L_x_40) ;  /* 0x000000c000017945 */ /* 0x000fe40003800000 */
[----:B------:R-:W-:Y:S01]  /*3130*/  IMAD R23, R22, UR7, R23 ;  /* 0x0000000716177c24 */ /* 0x000fe2000f8e0217 */
[----:B------:R-:W-:Y:S02]  /*3140*/  ULDC.64 UR6, c[0x0][0x5b0] ;  /* 0x00016c0000067ab9 */ /* 0x000fe40000000a00 */
[----:B------:R-:W-:-:S02]  /*3150*/  IMAD R29, R31, UR6, RZ ;  /* 0x000000061f1d7c24 */ /* 0x000fc4000f8e02ff */
[----:B------:R-:W-:Y:S02]  /*3160*/  IMAD.IADD R25, R25, 0x1, R23 ;  /* 0x0000000119197824 */ /* 0x000fe400078e0217 */
[C---:B------:R-:W-:Y:S02]  /*3170*/  IMAD R29, R35.reuse, UR7, R29 ;  /* 0x00000007231d7c24 */ /* 0x040fe4000f8e021d */
[----:B------:R-:W-:-:S03]  /*3180*/  IMAD.WIDE.U32 R22, R35, UR6, R24 ;  /* 0x0000000623167c25 */ /* 0x000fc6000f8e0018 */
[----:B------:R-:W-:-:S04]  /*3190*/  IADD3 R22, P1, R22, UR10, RZ ;  /* 0x0000000a16167c10 */ /* 0x000fc8000ff3e0ff */
[--C-:B------:R-:W-:Y:S02]  /*31a0*/  IADD3.X R23, R23, UR11, R29.reuse, P1, !PT ;  /* 0x0000000b17177c10 */ /* 0x100fe40008ffe41d */
[----:B------:R-:W-:Y:S01]  /*31b0*/  PRMT R29, RZ, 0x7610, R29 ;  /* 0x00007610ff1d7816 */ /* 0x000fe2000000001d */
[----:B------:R-:W-:Y:S06]  /*31c0*/  @P4 BRA `(.L_x_41) ;  /* 0x0000000000044947 */ /* 0x000fec0003800000 */
[----:B------:R0:W5:Y:S02]  /*31d0*/  LDG.E.U8 R29, desc[UR20][R22.64] ;  /* 0x00000014161d7981 */ /* 0x000164000c1e1100 */
.L_x_41:
[----:B------:R-:W-:Y:S05]  /*31e0*/  BSYNC B1 ;  /* 0x0000000000017941 */ /* 0x000fea0003800000 */
.L_x_40:
[----:B-----5:R-:W-:Y:S01]  /*31f0*/  LOP3.LUT R29, R29, 0xff, RZ, 0xc0, !PT ;  /* 0x000000ff1d1d7812 */ /* 0x020fe200078ec0ff */
[----:B------:R-:W-:Y:S01]  /*3200*/  BSSY B1, `(.L_x_42) ;  /* 0x000000c000017945 */ /* 0x000fe20003800000 */
[----:B------:R-:W-:Y:S02]  /*3210*/  ISETP.GE.AND P1, PT, R28, 0x2, PT ;  /* 0x000000021c00780c */ /* 0x000fe40003f26270 */
[----:B------:R-:W-:Y:S02]  /*3220*/  F2FP.F16.E4M3.UNPACK_B R29, R29 ;  /* 0x0000001dff1d723e */ /* 0x000fe400020006ff */
[----:B------:R-:W-:-:S03]  /*3230*/  ISETP.LT.OR P2, PT, R27, 0x1, !P1 ;  /* 0x000000011b00780c */ /* 0x000fc60004f41670 */
[----:B------:R-:W-:-:S05]  /*3240*/  HADD2.F32 R29, -RZ, R29.H0_H0 ;  /* 0x2000001dff1d7230 */ /* 0x000fca0000004100 */
[----:B------:R-:W-:Y:S01]  /*3250*/  FMUL R32, R29, R12 ;  /* 0x0000000c1d207220 */ /* 0x000fe20000400000 */
[----:B------:R-:W-:-:S03]  /*3260*/  PRMT R29, RZ, 0x7610, R29 ;  /* 0x00007610ff1d7816 */ /* 0x000fc6000000001d */
[----:B--2---:R-:W-:-:S05]  /*3270*/  FFMA R32, R95, R7, R32 ;  /* 0x000000075f207223 */ /* 0x004fca0000000020 */
[----:B------:R-:W-:-:S05]  /*3280*/  F2FP.SATFINITE.E4M3.F32.PACK_AB_MERGE_C R33, RZ, R32, RZ ;  /* 0x00000020ff21723e */ /* 0x000fca00048070ff */
[----:B------:R1:W-:Y:S01]  /*3290*/  @!P4 STG.E.U8 desc[UR20][R10.64], R33 ;  /* 0x000000210a00c986 */ /* 0x0003e2000c101114 */
[----:B------:R-:W-:Y:S05]  /*32a0*/  @P2 BRA `(.L_x_43) ;  /* 0x0000000000042947 */ /* 0x000fea0003800000 */
[----:B------:R2:W5:Y:S02]  /*32b0*/  LDG.E.U8 R29, desc[UR20][R22.64+0x1] ;  /* 0x00000114161d7981 */ /* 0x000564000c1e1100 */
.L_x_43:
[----:B------:R-:W-:Y:S05]  /*32c0*/  BSYNC B1 ;  /* 0x0000000000017941 */ /* 0x000fea0003800000 */
.L_x_42:
[----:B-----5:R-:W-:Y:S01]  /*32d0*/  LOP3.LUT R29, R29, 0xff, RZ, 0xc0, !PT ;  /* 0x000000ff1d1d7812 */ /* 0x020fe200078ec0ff */
[----:B------:R-:W-:Y:S01]  /*32e0*/  BSSY B1, `(.L_x_44) ;  /* 0x0000012000017945 */ /* 0x000fe20003800000 */
[----:B-1----:R-:W-:Y:S02]  /*32f0*/  IADD3 R33, P4, R35, 0x8, RZ ;  /* 0x0000000823217810 */ /* 0x002fe40007f9e0ff */
[----:B------:R-:W-:Y:S02]  /*3300*/  F2FP.F16.E4M3.UNPACK_B R29, R29 ;  /* 0x0000001dff1d723e */ /* 0x000fe400020006ff */
[----:B------:R-:W-:Y:S01]  /*3310*/  ISETP.LT.OR P0, PT, R27, 0x9, !P0 ;  /* 0x000000091b00780c */ /* 0x000fe20004701670 */
[----:B------:R-:W-:Y:S02]  /*3320*/  IMAD.X R30, RZ, RZ, R31, P4 ;  /* 0x000000ffff1e7224 */ /* 0x000fe400020e061f */
[----:B------:R-:W-:Y:S02]  /*3330*/  HADD2.F32 R29, -RZ, R29.H0_H0 ;  /* 0x2000001dff1d7230 */ /* 0x000fe40000004100 */
[----:B------:R-:W-:-:S02]  /*3340*/  IMAD R30, R30, UR6, RZ ;  /* 0x000000061e1e7c24 */ /* 0x000fc4000f8e02ff */
[----:B------:R-:W-:-:S04]  /*3350*/  IMAD.WIDE.U32 R24, R33, UR6, R24 ;  /* 0x0000000621187c25 */ /* 0x000fc8000f8e0018 */
[----:B------:R-:W-:Y:S01]  /*3360*/  FMUL R29, R29, R12 ;  /* 0x0000000c1d1d7220 */ /* 0x000fe20000400000 */
[----:B------:R-:W-:-:S03]  /*3370*/  IMAD R33, R33, UR7, R30 ;  /* 0x0000000721217c24 */ /* 0x000fc6000f8e021e */
[----:B------:R-:W-:Y:S01]  /*3380*/  FFMA R29, R94, R7, R29 ;  /* 0x000000075e1d7223 */ /* 0x000fe2000000001d */
[----:B------:R-:W-:-:S04]  /*3390*/  IADD3 R24, P4, R24, UR10, RZ ;  /* 0x0000000a18187c10 */ /* 0x000fc8000ff9e0ff */
[----:B------:R-:W-:Y:S02]  /*33a0*/  F2FP.SATFINITE.E4M3.F32.PACK_AB_MERGE_C R31, RZ, R29, RZ ;  /* 0x0000001dff1f723e */ /* 0x000fe400048070ff */
[----:B------:R-:W-:Y:S02]  /*33b0*/  IADD3.X R25, R25, UR11, R33, P4, !PT ;  /* 0x0000000b19197c10 */ /* 0x000fe4000a7fe421 */
[----:B------:R-:W-:Y:S01]  /*33c0*/  PRMT R29, RZ, 0x7610, R29 ;  /* 0x00007610ff1d7816 */ /* 0x000fe2000000001d */
[----:B------:R1:W-:Y:S01]  /*33d0*/  @!P2 STG.E.U8 desc[UR20][R10.64+0x1], R31 ;  /* 0x0000011f0a00a986 */ /* 0x0003e2000c101114 */
[----:B------:R-:W-:Y:S05]  /*33e0*/  @P0 BRA `(.L_x_45) ;  /* 0x0000000000040947 */ /* 0x000fea0003800000 */
[----:B------:R3:W5:Y:S02]  /*33f0*/  LDG.E.U8 R29, desc[UR20][R24.64] ;  /* 0x00000014181d7981 */ /* 0x000764000c1e1100 */
.L_x_45:
[----:B------:R-:W-:Y:S05]  /*3400*/  BSYNC B1 ;  /* 0x0000000000017941 */ /* 0x000fea0003800000 */
.L_x_44:
[----:B-----5:R-:W-:Y:S01]  /*3410*/  LOP3.LUT R29, R29, 0xff, RZ, 0xc0, !PT ;  /* 0x000000ff1d1d7812 */ /* 0x020fe200078ec0ff */
[----:B------:R-:W-:Y:S01]  /*3420*/  BSSY B1, `(.L_x_46) ;  /* 0x000000b000017945 */ /* 0x000fe20003800000 */
[----:B------:R-:W-:Y:S02]  /*3430*/  ISETP.LT.OR P1, PT, R27, 0x9, !P1 ;  /* 0x000000091b00780c */ /* 0x000fe40004f21670 */
[----:B------:R-:W-:-:S05]  /*3440*/  F2FP.F16.E4M3.UNPACK_B R29, R29 ;  /* 0x0000001dff1d723e */ /* 0x000fca00020006ff */
[----:B------:R-:W-:-:S05]  /*3450*/  HADD2.F32 R29, -RZ, R29.H0_H0 ;  /* 0x2000001dff1d7230 */ /* 0x000fca0000004100 */
[----:B------:R-:W-:Y:S01]  /*3460*/  FMUL R30, R29, R12 ;  /* 0x0000000c1d1e7220 */ /* 0x000fe20000400000 */
[----:B------:R-:W-:-:S03]  /*3470*/  PRMT R29, RZ, 0x7610, R29 ;  /* 0x00007610ff1d7816 */ /* 0x000fc6000000001d */
[----:B------:R-:W-:-:S05]  /*3480*/  FFMA R30, R93, R7, R30 ;  /* 0x000000075d1e7223 */ /* 0x000fca000000001e */
[----:B-1----:R-:W-:-:S05]  /*3490*/  F2FP.SATFINITE.E4M3.F32.PACK_AB_MERGE_C R31, RZ, R30, RZ ;  /* 0x0000001eff1f723e */ /* 0x002fca00048070ff */
[----:B------:R1:W-:Y:S01]  /*34a0*/  @!P0 STG.E.U8 desc[UR20][R8.64], R31 ;  /* 0x0000001f08008986 */ /* 0x0003e2000c101114 */
[----:B------:R-:W-:Y:S05]  /*34b0*/  @P1 BRA `(.L_x_47) ;  /* 0x0000000000041947 */ /* 0x000fea0003800000 */
[----:B------:R4:W5:Y:S02]  /*34c0*/  LDG.E.U8 R29, desc[UR20][R24.64+0x1] ;  /* 0x00000114181d7981 */ /* 0x000964000c1e1100 */
.L_x_47:
[----:B------:R-:W-:Y:S05]  /*34d0*/  BSYNC B1 ;  /* 0x0000000000017941 */ /* 0x000fea0003800000 */
.L_x_46:
[----:B-----5:R-:W-:Y:S01]  /*34e0*/  LOP3.LUT R29, R29, 0xff, RZ, 0xc0, !PT ;  /* 0x000000ff1d1d7812 */ /* 0x020fe200078ec0ff */
[----:B------:R-:W-:Y:S01]  /*34f0*/  BSSY B1, `(.L_x_48) ;  /* 0x000000c000017945 */ /* 0x000fe20003800000 */
[----:B------:R-:W-:Y:S02]  /*3500*/  ISETP.GE.AND P0, PT, R28, 0x9, PT ;  /* 0x000000091c00780c */ /* 0x000fe40003f06270 */
[----:B------:R-:W-:Y:S02]  /*3510*/  F2FP.F16.E4M3.UNPACK_B R29, R29 ;  /* 0x0000001dff1d723e */ /* 0x000fe400020006ff */
[----:B------:R-:W-:-:S03]  /*3520*/  ISETP.LT.OR P2, PT, R27, 0x1, !P0 ;  /* 0x000000011b00780c */ /* 0x000fc60004741670 */
[----:B------:R-:W-:-:S05]  /*3530*/  HADD2.F32 R29, -RZ, R29.H0_H0 ;  /* 0x2000001dff1d7230 */ /* 0x000fca0000004100 */
[----:B------:R-:W-:-:S04]  /*3540*/  FMUL R29, R29, R12 ;  /* 0x0000000c1d1d7220 */ /* 0x000fc80000400000 */
[----:B------:R-:W-:-:S05]  /*3550*/  FFMA R29, R92, R7, R29 ;  /* 0x000000075c1d7223 */ /* 0x000fca000000001d */
[----:B-1----:R-:W-:Y:S02]  /*3560*/  F2FP.SATFINITE.E4M3.F32.PACK_AB_MERGE_C R31, RZ, R29, RZ ;  /* 0x0000001dff1f723e */ /* 0x002fe400048070ff */
[----:B------:R-:W-:-:S03]  /*3570*/  PRMT R29, RZ, 0x7610, R29 ;  /* 0x00007610ff1d7816 */ /* 0x000fc6000000001d */
[----:B------:R1:W-:Y:S01]  /*3580*/  @!P1 STG.E.U8 desc[UR20][R8.64+0x1], R31 ;  /* 0x0000011f08009986 */ /* 0x0003e2000c101114 */
[----:B------:R-:W-:Y:S05]  /*3590*/  @P2 BRA `(.L_x_49) ;  /* 0x0000000000042947 */ /* 0x000fea0003800000 */
[----:B------:R0:W5:Y:S02]  /*35a0*/  LDG.E.U8 R29, desc[UR20][R22.64+0x8] ;  /* 0x00000814161d7981 */ /* 0x000164000c1e1100 */
.L_x_49:
[----:B------:R-:W-:Y:S05]  /*35b0*/  BSYNC B1 ;  /* 0x0000000000017941 */ /* 0x000fea0003800000 */
.L_x_48:
        /* <DEDUP_REMOVED lines=13> */
.L_x_51:
[----:B------:R-:W-:Y:S05]  /*3690*/  BSYNC B1 ;  /* 0x0000000000017941 */ /* 0x000fea0003800000 */
.L_x_50:
[----:B-----5:R-:W-:Y:S01]  /*36a0*/  LOP3.LUT R29, R29, 0xff, RZ, 0xc0, !PT ;  /* 0x000000ff1d1d7812 */ /* 0x020fe200078ec0ff */
[----:B------:R-:W-:Y:S01]  /*36b0*/  BSSY B1, `(.L_x_52) ;  /* 0x000000b000017945 */ /* 0x000fe20003800000 */
[----:B------:R-:W-:Y:S02]  /*36c0*/  ISETP.LT.OR P0, PT, R27, 0x9, !P0 ;  /* 0x000000091b00780c */ /* 0x000fe40004701670 */
[----:B------:R-:W-:-:S05]  /*36d0*/  F2FP.F16.E4M3.UNPACK_B R29, R29 ;  /* 0x0000001dff1d723e */ /* 0x000fca00020006ff */
        /* <DEDUP_REMOVED lines=8> */
.L_x_53:
[----:B------:R-:W-:Y:S05]  /*3760*/  BSYNC B1 ;  /* 0x0000000000017941 */ /* 0x000fea0003800000 */
.L_x_52:
        /* <DEDUP_REMOVED lines=12> */
.L_x_55:
[----:B------:R-:W-:Y:S05]  /*3830*/  BSYNC B1 ;  /* 0x0000000000017941 */ /* 0x000fea0003800000 */
.L_x_54:
        /* <DEDUP_REMOVED lines=13> */
.L_x_57:
[----:B------:R-:W-:Y:S05]  /*3910*/  BSYNC B1 ;  /* 0x0000000000017941 */ /* 0x000fea0003800000 */
.L_x_56:
        /* <DEDUP_REMOVED lines=13> */
.L_x_59:
[----:B------:R-:W-:Y:S05]  /*39f0*/  BSYNC B1 ;  /* 0x0000000000017941 */ /* 0x000fea0003800000 */
.L_x_58:
        /* <DEDUP_REMOVED lines=12> */
.L_x_61:
[----:B------:R-:W-:Y:S05]  /*3ac0*/  BSYNC B1 ;  /* 0x0000000000017941 */ /* 0x000fea0003800000 */
.L_x_60:
        /* <DEDUP_REMOVED lines=12> */
.L_x_63:
[----:B------:R-:W-:Y:S05]  /*3b90*/  BSYNC B1 ;  /* 0x0000000000017941 */ /* 0x000fea0003800000 */
.L_x_62:
        /* <DEDUP_REMOVED lines=13> */
.L_x_65:
[----:B------:R-:W-:Y:S05]  /*3c70*/  BSYNC B1 ;  /* 0x0000000000017941 */ /* 0x000fea0003800000 */
.L_x_64:
        /* <DEDUP_REMOVED lines=13> */
.L_x_67:
[----:B------:R-:W-:Y:S05]  /*3d50*/  BSYNC B1 ;  /* 0x0000000000017941 */ /* 0x000fea0003800000 */
.L_x_66:
        /* <DEDUP_REMOVED lines=12> */
.L_x_69:
[----:B------:R-:W-:Y:S05]  /*3e20*/  BSYNC B1 ;  /* 0x0000000000017941 */ /* 0x000fea0003800000 */
.L_x_68:
        /* <DEDUP_REMOVED lines=12> */
.L_x_71:
[----:B------:R-:W-:Y:S05]  /*3ef0*/  BSYNC B1 ;  /* 0x0000000000017941 */ /* 0x000fea0003800000 */
.L_x_70:
        /* <DEDUP_REMOVED lines=13> */
.L_x_73:
[----:B------:R-:W-:Y:S05]  /*3fd0*/  BSYNC B1 ;  /* 0x0000000000017941 */ /* 0x000fea0003800000 */
.L_x_72:
        /* <DEDUP_REMOVED lines=13> */
.L_x_75:
[----:B------:R-:W-:Y:S05]  /*40b0*/  BSYNC B1 ;  /* 0x0000000000017941 */ /* 0x000fea0003800000 */
.L_x_74:
        /* <DEDUP_REMOVED lines=12> */
.L_x_77:
[----:B------:R-:W-:Y:S05]  /*4180*/  BSYNC B1 ;  /* 0x0000000000017941 */ /* 0x000fea0003800000 */
.L_x_76:
        /* <DEDUP_REMOVED lines=12> */
.L_x_79:
[----:B------:R-:W-:Y:S05]  /*4250*/  BSYNC B1 ;  /* 0x0000000000017941 */ /* 0x000fea0003800000 */
.L_x_78:
        /* <DEDUP_REMOVED lines=13> */
.L_x_81:
[----:B------:R-:W-:Y:S05]  /*4330*/  BSYNC B1 ;  /* 0x0000000000017941 */ /* 0x000fea0003800000 */
.L_x_80:
        /* <DEDUP_REMOVED lines=13> */
.L_x_83:
[----:B------:R-:W-:Y:S05]  /*4410*/  BSYNC B1 ;  /* 0x0000000000017941 */ /* 0x000fea0003800000 */
.L_x_82:
        /* <DEDUP_REMOVED lines=12> */
.L_x_85:
[----:B------:R-:W-:Y:S05]  /*44e0*/  BSYNC B1 ;  /* 0x0000000000017941 */ /* 0x000fea0003800000 */
.L_x_84:
        /* <DEDUP_REMOVED lines=12> */
.L_x_87:
[----:B------:R-:W-:Y:S05]  /*45b0*/  BSYNC B1 ;  /* 0x0000000000017941 */ /* 0x000fea0003800000 */
.L_x_86:
        /* <DEDUP_REMOVED lines=13> */
.L_x_89:
[----:B------:R-:W-:Y:S05]  /*4690*/  BSYNC B1 ;  /* 0x0000000000017941 */ /* 0x000fea0003800000 */
.L_x_88:
        /* <DEDUP_REMOVED lines=13> */
.L_x_91:
[----:B------:R-:W-:Y:S05]  /*4770*/  BSYNC B1 ;  /* 0x0000000000017941 */ /* 0x000fea0003800000 */
.L_x_90:
        /* <DEDUP_REMOVED lines=12> */
.L_x_93:
[----:B------:R-:W-:Y:S05]  /*4840*/  BSYNC B1 ;  /* 0x0000000000017941 */ /* 0x000fea0003800000 */
.L_x_92:
        /* <DEDUP_REMOVED lines=12> */
.L_x_95:
[----:B------:R-:W-:Y:S05]  /*4910*/  BSYNC B1 ;  /* 0x0000000000017941 */ /* 0x000fea0003800000 */
.L_x_94:
        /* <DEDUP_REMOVED lines=13> */
.L_x_97:
[----:B------:R-:W-:Y:S05]  /*49f0*/  BSYNC B1 ;  /* 0x0000000000017941 */ /* 0x000fea0003800000 */
.L_x_96:
        /* <DEDUP_REMOVED lines=13> */
.L_x_99:
[----:B------:R-:W-:Y:S05]  /*4ad0*/  BSYNC B1 ;  /* 0x0000000000017941 */ /* 0x000fea0003800000 */
.L_x_98:
        /* <DEDUP_REMOVED lines=12> */
.L_x_101:
[----:B------:R-:W-:Y:S05]  /*4ba0*/  BSYNC B1 ;  /* 0x0000000000017941 */ /* 0x000fea0003800000 */
.L_x_100:
[----:B-----5:R-:W-:Y:S01]  /*4bb0*/  LOP3.LUT R29, R29, 0xff, RZ, 0xc0, !PT ;  /* 0x000000ff1d1d7812 */ /* 0x020fe200078ec0ff */
[----:B------:R-:W-:Y:S01]  /*4bc0*/  BSSY B1, `(.L_x_102) ;  /* 0x000000b000017945 */ /* 0x000fe20003800000 */
[----:B------:R-:W-:Y:S02]  /*4bd0*/  ISETP.LT.OR P1, PT, R27, 0x9, !P1 ;  /* 0x000000091b00780c */ /* 0x000fe40004f21670 */
[----:B------:R-:W-:-:S05]  /*4be0*/  F2FP.F16.E4M3.UNPACK_B R29, R29 ;  /* 0x0000001dff1d723e */ /* 0x000fca00020006ff */
[----:B------:R-:W-:-:S05]  /*4bf0*/  HADD2.F32 R29, -RZ, R29.H0_H0 ;  /* 0x2000001dff1d7230 */ /* 0x000fca0000004100 */
[----:B------:R-:W-:-:S04]  /*4c00*/  FMUL R30, R29, R12 ;  /* 0x0000000c1d1e7220 */ /* 0x000fc80000400000 */
[----:B------:R-:W-:Y:S01]  /*4c10*/  FFMA R30, R21, R7, R30 ;  /* 0x00000007151e7223 */ /* 0x000fe2000000001e */
[----:B------:R-:W-:-:S04]  /*4c20*/  PRMT R21, RZ, 0x7610, R21 ;  /* 0x00007610ff157816 */ /* 0x000fc80000000015 */
[----:B------:R-:W-:-:S05]  /*4c30*/  F2FP.SATFINITE.E4M3.F32.PACK_AB_MERGE_C R29, RZ, R30, RZ ;  /* 0x0000001eff1d723e */ /* 0x000fca00048070ff */
[----:B------:R0:W-:Y:S01]  /*4c40*/  @!P0 STG.E.U8 desc[UR20][R8.64+0x38], R29 ;  /* 0x0000381d08008986 */ /* 0x0001e2000c101114 */
[----:B------:R-:W-:Y:S05]  /*4c50*/  @P1 BRA `(.L_x_103) ;  /* 0x0000000000041947 */ /* 0x000fea0003800000 */
[----:B------:R0:W5:Y:S02]  /*4c60*/  LDG.E.U8 R21, desc[UR20][R24.64+0x39] ;  /* 0x0000391418157981 */ /* 0x000164000c1e1100 */
.L_x_103:
[----:B------:R-:W-:Y:S05]  /*4c70*/  BSYNC B1 ;  /* 0x0000000000017941 */ /* 0x000fea0003800000 */
.L_x_102:
        /* <DEDUP_REMOVED lines=8> */
[----:B0-----:R-:W-:Y:S02]  /*4d00*/  F2FP.SATFINITE.E4M3.F32.PACK_AB_MERGE_C R29, RZ, R21, RZ ;  /* 0x00000015ff1d723e */ /* 0x001fe400048070ff */
[----:B------:R-:W-:-:S03]  /*4d10*/  PRMT R21, RZ, 0x7610, R21 ;  /* 0x00007610ff157816 */ /* 0x000fc60000000015 */
[----:B------:R0:W-:Y:S01]  /*4d20*/  @!P1 STG.E.U8 desc[UR20][R8.64+0x39], R29 ;  /* 0x0000391d08009986 */ /* 0x0001e2000c101114 */
[----:B------:R-:W-:Y:S05]  /*4d30*/  @P2 BRA `(.L_x_105) ;  /* 0x0000000000042947 */ /* 0x000fea0003800000 */
[----:B------:R0:W5:Y:S02]  /*4d40*/  LDG.E.U8 R21, desc[UR20][R22.64+0x40] ;  /* 0x0000401416157981 */ /* 0x000164000c1e1100 */
.L_x_105:
[----:B------:R-:W-:Y:S05]  /*4d50*/  BSYNC B1 ;  /* 0x0000000000017941 */ /* 0x000fea0003800000 */
.L_x_104:
[----:B-----5:R-:W-:Y:S01]  /*4d60*/  LOP3.LUT R21, R21, 0xff, RZ, 0xc0, !PT ;  /* 0x000000ff15157812 */ /* 0x020fe200078ec0ff */
[----:B------:R-:W-:Y:S01]  /*4d70*/  BSSY B1, `(.L_x_106) ;  /* 0x000000c000017945 */ /* 0x000fe20003800000 */
[----:B------:R-:W-:Y:S02]  /*4d80*/  ISETP.GE.AND P1, PT, R28, 0x42, PT ;  /* 0x000000421c00780c */ /* 0x000fe40003f26270 */
[----:B------:R-:W-:Y:S02]  /*4d90*/  F2FP.F16.E4M3.UNPACK_B R21, R21 ;  /* 0x00000015ff15723e */ /* 0x000fe400020006ff */
[----:B------:R-:W-:-:S03]  /*4da0*/  ISETP.LT.OR P4, PT, R27, 0x1, !P1 ;  /* 0x000000011b00780c */ /* 0x000fc60004f81670 */
        /* <DEDUP_REMOVED lines=8> */
.L_x_107:
[----:B------:R-:W-:Y:S05]  /*4e30*/  BSYNC B1 ;  /* 0x0000000000017941 */ /* 0x000fea0003800000 */
.L_x_106:
[----:B-----5:R-:W-:Y:S01]  /*4e40*/  LOP3.LUT R19, R19, 0xff, RZ, 0xc0, !PT ;  /* 0x000000ff13137812 */ /* 0x020fe200078ec0ff */
[----:B------:R-:W-:Y:S01]  /*4e50*/  BSSY B1, `(.L_x_108) ;  /* 0x000000b000017945 */ /* 0x000fe20003800000 */
[----:B------:R-:W-:Y:S02]  /*4e60*/  ISETP.LT.OR P0, PT, R27, 0x9, !P0 ;  /* 0x000000091b00780c */ /* 0x000fe40004701670 */
[----:B------:R-:W-:-:S05]  /*4e70*/  F2FP.F16.E4M3.UNPACK_B R19, R19 ;  /* 0x00000013ff13723e */ /* 0x000fca00020006ff */
        /* <DEDUP_REMOVED lines=8> */
.L_x_109:
[----:B------:R-:W-:Y:S05]  /*4f00*/  BSYNC B1 ;  /* 0x0000000000017941 */ /* 0x000fea0003800000 */
.L_x_108:
        /* <DEDUP_REMOVED lines=12> */
.L_x_111:
[----:B------:R-:W-:Y:S05]  /*4fd0*/  BSYNC B1 ;  /* 0x0000000000017941 */ /* 0x000fea0003800000 */
.L_x_110:
        /* <DEDUP_REMOVED lines=13> */
.L_x_113:
[----:B------:R-:W-:Y:S05]  /*50b0*/  BSYNC B1 ;  /* 0x0000000000017941 */ /* 0x000fea0003800000 */
.L_x_112:
        /* <DEDUP_REMOVED lines=13> */
.L_x_115:
[----:B------:R-:W-:Y:S05]  /*5190*/  BSYNC B1 ;  /* 0x0000000000017941 */ /* 0x000fea0003800000 */
.L_x_114:
        /* <DEDUP_REMOVED lines=12> */
.L_x_117:
[----:B------:R-:W-:Y:S05]  /*5260*/  BSYNC B1 ;  /* 0x0000000000017941 */ /* 0x000fea0003800000 */
.L_x_116:
[----:B-----5:R-:W-:Y:S01]  /*5270*/  LOP3.LUT R15, R15, 0xff, RZ, 0xc0, !PT ;  /* 0x000000ff0f0f7812 */ /* 0x020fe200078ec0ff */
[----:B------:R-:W-:Y:S01]  /*5280*/  BSSY B1, `(.L_x_118) ;  /* 0x000000b000017945 */ /* 0x000fe20003800000 */
[----:B------:R-:W-:Y:S02]  /*5290*/  ISETP.LT.OR P1, PT, R27, 0x9, !P1 ;  /* 0x000000091b00780c */ /* 0x000fe40004f21670 */
[----:B------:R-:W-:-:S05]  /*52a0*/  F2FP.F16.E4M3.UNPACK_B R15, R15 ;  /* 0x0000000fff0f723e */ /* 0x000fca00020006ff */
[----:B------:R-:W-:-:S05]  /*52b0*/  HADD2.F32 R15, -RZ, R15.H0_H0 ;  /* 0x2000000fff0f7230 */ /* 0x000fca0000004100 */
[----:B01----:R-:W-:-:S04]  /*52c0*/  FMUL R10, R15, R12 ;  /* 0x0000000c0f0a7220 */ /* 0x003fc80000400000 */
[----:B------:R-:W-:-:S05]  /*52d0*/  FFMA R10, R13, R7, R10 ;  /* 0x000000070d0a7223 */ /* 0x000fca000000000a */
[----:B------:R-:W-:Y:S02]  /*52e0*/  F2FP.SATFINITE.E4M3.F32.PACK_AB_MERGE_C R11, RZ, R10, RZ ;  /* 0x0000000aff0b723e */ /* 0x000fe400048070ff */
[----:B------:R-:W-:-:S03]  /*52f0*/  PRMT R10, RZ, 0x7610, R10 ;  /* 0x00007610ff0a7816 */ /* 0x000fc6000000000a */
[----:B------:R0:W-:Y:S01]  /*5300*/  @!P0 STG.E.U8 desc[UR20][R8.64+0x48], R11 ;  /* 0x0000480b08008986 */ /* 0x0001e2000c101114 */
[----:B------:R-:W-:Y:S05]  /*5310*/  @P1 BRA `(.L_x_119) ;  /* 0x0000000000041947 */ /* 0x000fea0003800000 */
[----:B------:R1:W5:Y:S02]  /*5320*/  LDG.E.U8 R10, desc[UR20][R24.64+0x49] ;  /* 0x00004914180a7981 */ /* 0x000364000c1e1100 */
.L_x_119:
[----:B------:R-:W-:Y:S05]  /*5330*/  BSYNC B1 ;  /* 0x0000000000017941 */ /* 0x000fea0003800000 */
.L_x_118:
[----:B------:R-:W-:Y:S05]  /*5340*/  @P1 BRA `(.L_x_120) ;  /* 0x0000000800f01947 */ /* 0x000fea0003800000 */
[----:B-----5:R-:W-:-:S04]  /*5350*/  LOP3.LUT R10, R10, 0xff, RZ, 0xc0, !PT ;  /* 0x000000ff0a0a7812 */ /* 0x020fc800078ec0ff */
[----:B------:R-:W-:-:S05]  /*5360*/  F2FP.F16.E4M3.UNPACK_B R10, R10 ;  /* 0x0000000aff0a723e */ /* 0x000fca00020006ff */
[----:B0-----:R-:W-:-:S05]  /*5370*/  HADD2.F32 R11, -RZ, R10.H0_H0 ;  /* 0x2000000aff0b7230 */ /* 0x001fca0000004100 */
[----:B------:R-:W-:-:S04]  /*5380*/  FMUL R11, R11, R12 ;  /* 0x0000000c0b0b7220 */ /* 0x000fc80000400000 */
[----:B------:R-:W-:-:S05]  /*5390*/  FFMA R11, R14, R7, R11 ;  /* 0x000000070e0b7223 */ /* 0x000fca000000000b */
[----:B------:R-:W-:-:S05]  /*53a0*/  F2FP.SATFINITE.E4M3.F32.PACK_AB_MERGE_C R11, RZ, R11, RZ ;  /* 0x0000000bff0b723e */ /* 0x000fca00048070ff */
[----:B------:R0:W-:Y:S01]  /*53b0*/  STG.E.U8 desc[UR20][R8.64+0x49], R11 ;  /* 0x0000490b08007986 */ /* 0x0001e2000c101114 */
[----:B------:R-:W-:Y:S05]  /*53c0*/  BRA `(.L_x_120) ;  /* 0x0000000800d07947 */ /* 0x000fea0003800000 */
.L_x_39:
[C---:B------:R-:W-:Y:S01]  /*53d0*/  ISETP.GE.AND P4, PT, R28.reuse, 0x1, PT ;  /* 0x000000011c00780c */ /* 0x040fe20003f86270 */
[-C--:B--2---:R-:W-:Y:S01]  /*53e0*/  FMUL R95, R95, R7.reuse ;  /* 0x000000075f5f7220 */ /* 0x084fe20000400000 */
[----:B------:R-:W-:Y:S01]  /*53f0*/  ISETP.GE.AND P1, PT, R28, 0x2, PT ;  /* 0x000000021c00780c */ /* 0x000fe20003f26270 */
[-C--:B------:R-:W-:Y:S01]  /*5400*/  FMUL R94, R94, R7.reuse ;  /* 0x000000075e5e7220 */ /* 0x080fe20000400000 */
[----:B------:R-:W-:Y:S01]  /*5410*/  ISETP.LT.OR P0, PT, R27, 0x1, !P4 ;  /* 0x000000011b00780c */ /* 0x000fe20006701670 */
[-C--:B------:R-:W-:Y:S01]  /*5420*/  FMUL R93, R93, R7.reuse ;  /* 0x000000075d5d7220 */ /* 0x080fe20000400000 */
[----:B------:R-:W-:Y:S01]  /*5430*/  ISETP.LT.OR P2, PT, R27, 0x1, !P1 ;  /* 0x000000011b00780c */ /* 0x000fe20004f41670 */
[----:B------:R-:W-:Y:S01]  /*5440*/  FMUL R92, R92, R7 ;  /* 0x000000075c5c7220 */ /* 0x000fe20000400000 */
[----:B------:R-:W-:Y:S01]  /*5450*/  F2FP.SATFINITE.E4M3.F32.PACK_AB_MERGE_C R95, RZ, R95, RZ ;  /* 0x0000005fff5f723e */ /* 0x000fe200048070ff */
[-C--:B------:R-:W-:Y:S01]  /*5460*/  FMUL R91, R91, R7.reuse ;  /* 0x000000075b5b7220 */ /* 0x080fe20000400000 */
[----:B------:R-:W-:Y:S01]  /*5470*/  F2FP.SATFINITE.E4M3.F32.PACK_AB_MERGE_C R23, RZ, R94, RZ ;  /* 0x0000005eff17723e */ /* 0x000fe200048070ff */
[-C--:B------:R-:W-:Y:S01]  /*5480*/  FMUL R90, R90, R7.reuse ;  /* 0x000000075a5a7220 */ /* 0x080fe20000400000 */
[----:B------:R-:W-:Y:S01]  /*5490*/  ISETP.LT.OR P4, PT, R27, 0x9, !P4 ;  /* 0x000000091b00780c */ /* 0x000fe20006781670 */
[-C--:B------:R-:W-:Y:S01]  /*54a0*/  FMUL R89, R89, R7.reuse ;  /* 0x0000000759597220 */ /* 0x080fe20000400000 */
[----:B------:R-:W-:Y:S01]  /*54b0*/  ISETP.LT.OR P1, PT, R27, 0x9, !P1 ;  /* 0x000000091b00780c */ /* 0x000fe20004f21670 */
[----:B------:R-:W-:Y:S01]  /*54c0*/  FMUL R88, R88, R7 ;  /* 0x0000000758587220 */ /* 0x000fe20000400000 */
[----:B------:R-:W-:Y:S01]  /*54d0*/  F2FP.SATFINITE.E4M3.F32.PACK_AB_MERGE_C R93, RZ, R93, RZ ;  /* 0x0000005dff5d723e */ /* 0x000fe200048070ff */
[----:B------:R-:W-:Y:S01]  /*54e0*/  @!P0 STG.E.U8 desc[UR20][R10.64], R95 ;  /* 0x0000005f0a008986 */ /* 0x000fe2000c101114 */
[C---:B------:R-:W-:Y:S01]  /*54f0*/  ISETP.GE.AND P0, PT, R28.reuse, 0x9, PT ;  /* 0x000000091c00780c */ /* 0x040fe20003f06270 */
[----:B------:R-:W-:Y:S01]  /*5500*/  FMUL R85, R85, R7 ;  /* 0x0000000755557220 */ /* 0x000fe20000400000 */
[----:B------:R-:W-:Y:S01]  /*5510*/  F2FP.SATFINITE.E4M3.F32.PACK_AB_MERGE_C R91, RZ, R91, RZ ;  /* 0x0000005bff5b723e */ /* 0x000fe200048070ff */
[----:B------:R0:W-:Y:S01]  /*5520*/  @!P2 STG.E.U8 desc[UR20][R10.64+0x1], R23 ;  /* 0x000001170a00a986 */ /* 0x0001e2000c101114 */
[----:B------:R-:W-:Y:S01]  /*5530*/  ISETP.GE.AND P2, PT, R28, 0xa, PT ;  /* 0x0000000a1c00780c */ /* 0x000fe20003f46270 */
[-C--:B------:R-:W-:Y:S01]  /*5540*/  FMUL R86, R86, R7.reuse ;  /* 0x0000000756567220 */ /* 0x080fe20000400000 */
[C---:B------:R-:W-:Y:S01]  /*5550*/  ISETP.LT.OR P5, PT, R27.reuse, 0x1, !P0 ;  /* 0x000000011b00780c */ /* 0x040fe200047a1670 */
[----:B------:R-:W-:Y:S01]  /*5560*/  @!P4 STG.E.U8 desc[UR20][R8.64], R93 ;  /* 0x0000005d0800c986 */ /* 0x000fe2000c101114 */
[----:B------:R-:W-:Y:S01]  /*5570*/  ISETP.LT.OR P6, PT, R27, 0x1, !P2 ;  /* 0x000000011b00780c */ /* 0x000fe200057c1670 */
[-C--:B------:R-:W-:Y:S01]  /*5580*/  FMUL R83, R83, R7.reuse ;  /* 0x0000000753537220 */ /* 0x080fe20000400000 */
[----:B------:R-:W-:Y:S01]  /*5590*/  F2FP.SATFINITE.E4M3.F32.PACK_AB_MERGE_C R25, RZ, R90, RZ ;  /* 0x0000005aff19723e */ /* 0x000fe200048070ff */
[-C--:B------:R-:W-:Y:S01]  /*55a0*/  FMUL R84, R84, R7.reuse ;  /* 0x0000000754547220 */ /* 0x080fe20000400000 */
[----:B------:R-:W-:Y:S01]  /*55b0*/  ISETP.GE.AND P4, PT, R28, 0x11, PT ;  /* 0x000000111c00780c */ /* 0x000fe20003f86270 */
[-C--:B------:R-:W-:Y:S01]  /*55c0*/  FMUL R81, R81, R7.reuse ;  /* 0x0000000751517220 */ /* 0x080fe20000400000 */
[----:B------:R-:W-:Y:S01]  /*55d0*/  ISETP.LT.OR P0, PT, R27, 0x9, !P0 ;  /* 0x000000091b00780c */ /* 0x000fe20004701670 */
[-C--:B------:R-:W-:Y:S01]  /*55e0*/  FMUL R82, R82, R7.reuse ;  /* 0x0000000752527220 */ /* 0x080fe20000400000 */
[----:B0-----:R-:W-:Y:S01]  /*55f0*/  F2FP.SATFINITE.E4M3.F32.PACK_AB_MERGE_C R23, RZ, R92, RZ ;  /* 0x0000005cff17723e */ /* 0x001fe200048070ff */
[-C--:B------:R-:W-:Y:S01]  /*5600*/  FMUL R79, R79, R7.reuse ;  /* 0x000000074f4f7220 */ /* 0x080fe20000400000 */
[----:B------:R-:W-:Y:S01]  /*5610*/  ISETP.LT.OR P2, PT, R27, 0x9, !P2 ;  /* 0x000000091b00780c */ /* 0x000fe20005741670 */
[----:B------:R-:W-:Y:S01]  /*5620*/  FMUL R80, R80, R7 ;  /* 0x0000000750507220 */ /* 0x000fe20000400000 */
[----:B------:R-:W-:Y:S01]  /*5630*/  F2FP.SATFINITE.E4M3.F32.PACK_AB_MERGE_C R89, RZ, R89, RZ ;  /* 0x00000059ff59723e */ /* 0x000fe200048070ff */
[----:B------:R0:W-:Y:S01]  /*5640*/  @!P1 STG.E.U8 desc[UR20][R8.64+0x1], R23 ;  /* 0x0000011708009986 */ /* 0x0001e2000c101114 */
[----:B------:R-:W-:Y:S01]  /*5650*/  ISETP.GE.AND P1, PT, R28, 0x12, PT ;  /* 0x000000121c00780c */ /* 0x000fe20003f26270 */
[----:B------:R-:W-:Y:S01]  /*5660*/  FMUL R77, R77, R7 ;  /* 0x000000074d4d7220 */ /* 0x000fe20000400000 */
[----:B------:R-:W-:Y:S01]  /*5670*/  F2FP.SATFINITE.E4M3.F32.PACK_AB_MERGE_C R85, RZ, R85, RZ ;  /* 0x00000055ff55723e */ /* 0x000fe200048070ff */
[----:B------:R-:W-:Y:S01]  /*5680*/  @!P5 STG.E.U8 desc[UR20][R10.64+0x8], R91 ;  /* 0x0000085b0a00d986 */ /* 0x000fe2000c101114 */
[C---:B------:R-:W-:Y:S01]  /*5690*/  ISETP.LT.OR P5, PT, R27.reuse, 0x1, !P4 ;  /* 0x000000011b00780c */ /* 0x040fe200067a1670 */
[-C--:B------:R-:W-:Y:S01]  /*56a0*/  FMUL R78, R78, R7.reuse ;  /* 0x000000074e4e7220 */ /* 0x080fe20000400000 */
[C---:B------:R-:W-:Y:S01]  /*56b0*/  ISETP.LT.OR P4, PT, R27.reuse, 0x9, !P4 ;  /* 0x000000091b00780c */ /* 0x040fe20006781670 */
[----:B------:R1:W-:Y:S01]  /*56c0*/  @!P6 STG.E.U8 desc[UR20][R10.64+0x9], R25 ;  /* 0x000009190a00e986 */ /* 0x0003e2000c101114 */
[----:B------:R-:W-:Y:S01]  /*56d0*/  ISETP.LT.OR P6, PT, R27, 0x1, !P1 ;  /* 0x000000011b00780c */ /* 0x000fe20004fc1670 */
[----:B------:R-:W-:Y:S01]  /*56e0*/  FMUL R76, R76, R7 ;  /* 0x000000074c4c7220 */ /* 0x000fe20000400000 */
[----:B------:R-:W-:Y:S01]  /*56f0*/  F2FP.SATFINITE.E4M3.F32.PACK_AB_MERGE_C R83, RZ, R83, RZ ;  /* 0x00000053ff53723e */ /* 0x000fe200048070ff */
[----:B------:R-:W-:Y:S01]  /*5700*/  @!P0 STG.E.U8 desc[UR20][R8.64+0x8], R89 ;  /* 0x0000085908008986 */ /* 0x000fe2000c101114 */
[----:B0-----:R-:W-:Y:S01]  /*5710*/  F2FP.SATFINITE.E4M3.F32.PACK_AB_MERGE_C R23, RZ, R88, RZ ;  /* 0x00000058ff17723e */ /* 0x001fe200048070ff */
[-C--:B------:R-:W-:Y:S01]  /*5720*/  FMUL R75, R75, R7.reuse ;  /* 0x000000074b4b7220 */ /* 0x080fe20000400000 */
[----:B------:R-:W-:Y:S01]  /*5730*/  ISETP.GE.AND P0, PT, R28, 0x1a, PT ;  /* 0x0000001a1c00780c */ /* 0x000fe20003f06270 */
[-C--:B------:R-:W-:Y:S01]  /*5740*/  FMUL R74, R74, R7.reuse ;  /* 0x000000074a4a7220 */ /* 0x080fe20000400000 */
[----:B------:R-:W-:Y:S01]  /*5750*/  ISETP.LT.OR P1, PT, R27, 0x9, !P1 ;  /* 0x000000091b00780c */ /* 0x000fe20004f21670 */
[----:B------:R0:W-:Y:S01]  /*5760*/  @!P2 STG.E.U8 desc[UR20][R8.64+0x9], R23 ;  /* 0x000009170800a986 */ /* 0x0001e2000c101114 */
[----:B------:R-:W-:Y:S01]  /*5770*/  ISETP.GE.AND P2, PT, R28, 0x19, PT ;  /* 0x000000191c00780c */ /* 0x000fe20003f46270 */
[-C--:B------:R-:W-:Y:S01]  /*5780*/  FMUL R73, R73, R7.reuse ;  /* 0x0000000749497220 */ /* 0x080fe20000400000 */
[----:B-1----:R-:W-:Y:S01]  /*5790*/  F2FP.SATFINITE.E4M3.F32.PACK_AB_MERGE_C R25, RZ, R86, RZ ;  /* 0x00000056ff19723e */ /* 0x002fe200048070ff */
[----:B------:R-:W-:Y:S01]  /*57a0*/  @!P5 STG.E.U8 desc[UR20][R10.64+0x10], R85 ;  /* 0x000010550a00d986 */ /* 0x000fe2000c101114 */
[----:B------:R-:W-:Y:S01]  /*57b0*/  ISETP.LT.OR P5, PT, R27, 0x1, !P0 ;  /* 0x000000011b00780c */ /* 0x000fe200047a1670 */
[----:B------:R-:W-:Y:S01]  /*57c0*/  FMUL R72, R72, R7 ;  /* 0x0000000748487220 */ /* 0x000fe20000400000 */
[----:B------:R-:W-:Y:S01]  /*57d0*/  F2FP.SATFINITE.E4M3.F32.PACK_AB_MERGE_C R81, RZ, R81, RZ ;  /* 0x00000051ff51723e */ /* 0x000fe200048070ff */
[----:B------:R1:W-:Y:S01]  /*57e0*/  @!P6 STG.E.U8 desc[UR20][R10.64+0x11], R25 ;  /* 0x000011190a00e986 */ /* 0x0003e2000c101114 */
[----:B------:R-:W-:Y:S01]  /*57f0*/  F2FP.SATFINITE.E4M3.F32.PACK_AB_MERGE_C R79, RZ, R79, RZ ;  /* 0x0000004fff4f723e */ /* 0x000fe200048070ff */
[-C--:B------:R-:W-:Y:S01]  /*5800*/  FMUL R71, R71, R7.reuse ;  /* 0x0000000747477220 */ /* 0x080fe20000400000 */
[C---:B------:R-:W-:Y:S01]  /*5810*/  ISETP.LT.OR P0, PT, R27.reuse, 0x9, !P0 ;  /* 0x000000091b00780c */ /* 0x040fe20004701670 */
[----:B------:R-:W-:Y:S01]  /*5820*/  @!P4 STG.E.U8 desc[UR20][R8.64+0x10], R83 ;  /* 0x000010530800c986 */ /* 0x000fe2000c101114 */
[C---:B------:R-:W-:Y:S01]  /*5830*/  ISETP.LT.OR P4, PT, R27.reuse, 0x1, !P2 ;  /* 0x000000011b00780c */ /* 0x040fe20005781670 */
[-C--:B------:R-:W-:Y:S01]  /*5840*/  FMUL R70, R70, R7.reuse ;  /* 0x0000000746467220 */ /* 0x080fe20000400000 */
[----:B------:R-:W-:Y:S01]  /*5850*/  ISETP.LT.OR P2, PT, R27, 0x9, !P2 ;  /* 0x000000091b00780c */ /* 0x000fe20005741670 */
[-C--:B------:R-:W-:Y:S01]  /*5860*/  FMUL R69, R69, R7.reuse ;  /* 0x0000000745457220 */ /* 0x080fe20000400000 */
[----:B0-----:R-:W-:Y:S01]  /*5870*/  F2FP.SATFINITE.E4M3.F32.PACK_AB_MERGE_C R23, RZ, R84, RZ ;  /* 0x00000054ff17723e */ /* 0x001fe200048070ff */
[-C--:B------:R-:W-:Y:S01]  /*5880*/  FMUL R67, R67, R7.reuse ;  /* 0x0000000743437220 */ /* 0x080fe20000400000 */
[----:B------:R-:W-:Y:S01]  /*5890*/  F2FP.SATFINITE.E4M3.F32.PACK_AB_MERGE_C R29, RZ, R80, RZ ;  /* 0x00000050ff1d723e */ /* 0x000fe200048070ff */
[-C--:B------:R-:W-:Y:S01]  /*58a0*/  FMUL R68, R68, R7.reuse ;  /* 0x0000000744447220 */ /* 0x080fe20000400000 */
[----:B-1----:R-:W-:Y:S01]  /*58b0*/  F2FP.SATFINITE.E4M3.F32.PACK_AB_MERGE_C R25, RZ, R82, RZ ;  /* 0x00000052ff19723e */ /* 0x002fe200048070ff */
[----:B------:R0:W-:Y:S01]  /*58c0*/  @!P1 STG.E.U8 desc[UR20][R8.64+0x11], R23 ;  /* 0x0000111708009986 */ /* 0x0001e2000c101114 */
[----:B------:R-:W-:Y:S01]  /*58d0*/  ISETP.GE.AND P1, PT, R28, 0x21, PT ;  /* 0x000000211c00780c */ /* 0x000fe20003f26270 */
[----:B------:R-:W-:Y:S01]  /*58e0*/  FMUL R66, R66, R7 ;  /* 0x0000000742427220 */ /* 0x000fe20000400000 */
[----:B------:R-:W-:Y:S01]  /*58f0*/  F2FP.SATFINITE.E4M3.F32.PACK_AB_MERGE_C R77, RZ, R77, RZ ;  /* 0x0000004dff4d723e */ /* 0x000fe200048070ff */
[----:B------:R-:W-:Y:S01]  /*5900*/  @!P4 STG.E.U8 desc[UR20][R10.64+0x18], R81 ;  /* 0x000018510a00c986 */ /* 0x000fe2000c101114 */
[----:B------:R-:W-:Y:S01]  /*5910*/  ISETP.LT.OR P4, PT, R27, 0x1, !P1 ;  /* 0x000000011b00780c */ /* 0x000fe20004f81670 */
[----:B------:R-:W-:Y:S01]  /*5920*/  FMUL R65, R65, R7 ;  /* 0x0000000741417220 */ /* 0x000fe20000400000 */
[----:B------:R-:W-:Y:S01]  /*5930*/  ISETP.LT.OR P1, PT, R27, 0x9, !P1 ;  /* 0x000000091b00780c */ /* 0x000fe20004f21670 */
[----:B------:R1:W-:Y:S01]  /*5940*/  @!P5 STG.E.U8 desc[UR20][R10.64+0x19], R25 ;  /* 0x000019190a00d986 */ /* 0x0003e2000c101114 */
[----:B------:R-:W-:Y:S01]  /*5950*/  F2FP.SATFINITE.E4M3.F32.PACK_AB_MERGE_C R75, RZ, R75, RZ ;  /* 0x0000004bff4b723e */ /* 0x000fe200048070ff */
[----:B------:R-:W-:Y:S01]  /*5960*/  FMUL R21, R21, R7 ;  /* 0x0000000715157220 */ /* 0x000fe20000400000 */
[----:B------:R-:W-:Y:S01]  /*5970*/  F2FP.SATFINITE.E4M3.F32.PACK_AB_MERGE_C R73, RZ, R73, RZ ;  /* 0x00000049ff49723e */ /* 0x000fe200048070ff */
[----:B------:R-:W-:Y:S01]  /*5980*/  @!P2 STG.E.U8 desc[UR20][R8.64+0x18], R79 ;  /* 0x0000184f0800a986 */ /* 0x000fe2000c101114 */
[----:B------:R-:W-:Y:S01]  /*5990*/  ISETP.GE.AND P2, PT, R28, 0x22, PT ;  /* 0x000000221c00780c */ /* 0x000fe20003f46270 */
[-C--:B------:R-:W-:Y:S01]  /*59a0*/  FMUL R64, R64, R7.reuse ;  /* 0x0000000740407220 */ /* 0x080fe20000400000 */
[----:B0-----:R-:W-:Y:S01]  /*59b0*/  F2FP.SATFINITE.E4M3.F32.PACK_AB_MERGE_C R23, RZ, R78, RZ ;  /* 0x0000004eff17723e */ /* 0x001fe200048070ff */
[----:B------:R0:W-:Y:S01]  /*59c0*/  @!P0 STG.E.U8 desc[UR20][R8.64+0x19], R29 ;  /* 0x0000191d08008986 */ /* 0x0001e2000c101114 */
[----:B------:R-:W-:Y:S01]  /*59d0*/  ISETP.LT.OR P5, PT, R27, 0x1, !P2 ;  /* 0x000000011b00780c */ /* 0x000fe200057a1670 */
[-C--:B------:R-:W-:Y:S01]  /*59e0*/  FMUL R19, R19, R7.reuse ;  /* 0x0000000713137220 */ /* 0x080fe20000400000 */
[----:B------:R-:W-:Y:S01]  /*59f0*/  ISETP.LT.OR P2, PT, R27, 0x9, !P2 ;  /* 0x000000091b00780c */ /* 0x000fe20005741670 */
[----:B------:R-:W-:Y:S01]  /*5a00*/  @!P4 STG.E.U8 desc[UR20][R10.64+0x20], R77 ;  /* 0x0000204d0a00c986 */ /* 0x000fe2000c101114 */
[----:B-1----:R-:W-:Y:S01]  /*5a10*/  F2FP.SATFINITE.E4M3.F32.PACK_AB_MERGE_C R25, RZ, R76, RZ ;  /* 0x0000004cff19723e */ /* 0x002fe200048070ff */
[-C--:B------:R-:W-:Y:S01]  /*5a20*/  FMUL R20, R20, R7.reuse ;  /* 0x0000000714147220 */ /* 0x080fe20000400000 */
[C---:B------:R-:W-:Y:S01]  /*5a30*/  ISETP.GE.AND P4, PT, R28.reuse, 0x2a, PT ;  /* 0x0000002a1c00780c */ /* 0x040fe20003f86270 */
[-C--:B------:R-:W-:Y:S01]  /*5a40*/  FMUL R17, R17, R7.reuse ;  /* 0x0000000711117220 */ /* 0x080fe20000400000 */
[----:B------:R-:W-:Y:S01]  /*5a50*/  ISETP.GE.AND P0, PT, R28, 0x29, PT ;  /* 0x000000291c00780c */ /* 0x000fe20003f06270 */
[----:B------:R-:W-:Y:S01]  /*5a60*/  FMUL R18, R18, R7 ;  /* 0x0000000712127220 */ /* 0x000fe20000400000 */
[----:B------:R-:W-:Y:S01]  /*5a70*/  F2FP.SATFINITE.E4M3.F32.PACK_AB_MERGE_C R71, RZ, R71, RZ ;  /* 0x00000047ff47723e */ /* 0x000fe200048070ff */
[-C--:B------:R-:W-:Y:S01]  /*5a80*/  FMUL R15, R15, R7.reuse ;  /* 0x000000070f0f7220 */ /* 0x080fe20000400000 */
[C---:B------:R-:W-:Y:S01]  /*5a90*/  ISETP.LT.OR P6, PT, R27.reuse, 0x1, !P0 ;  /* 0x000000011b00780c */ /* 0x040fe200047c1670 */
[----:B------:R1:W-:Y:S01]  /*5aa0*/  @!P5 STG.E.U8 desc[UR20][R10.64+0x21], R23 ;  /* 0x000021170a00d986 */ /* 0x0003e2000c101114 */
[C---:B------:R-:W-:Y:S01]  /*5ab0*/  ISETP.LT.OR P5, PT, R27.reuse, 0x9, !P4 ;  /* 0x000000091b00780c */ /* 0x040fe200067a1670 */
[-C--:B------:R-:W-:Y:S01]  /*5ac0*/  FMUL R16, R16, R7.reuse ;  /* 0x0000000710107220 */ /* 0x080fe20000400000 */
[C---:B------:R-:W-:Y:S01]  /*5ad0*/  ISETP.LT.OR P0, PT, R27.reuse, 0x9, !P0 ;  /* 0x000000091b00780c */ /* 0x040fe20004701670 */
[----:B------:R2:W-:Y:S01]  /*5ae0*/  @!P2 STG.E.U8 desc[UR20][R8.64+0x21], R25 ;  /* 0x000021190800a986 */ /* 0x0005e2000c101114 */
[----:B------:R-:W-:Y:S01]  /*5af0*/  ISETP.LT.OR P2, PT, R27, 0x1, !P4 ;  /* 0x000000011b00780c */ /* 0x000fe20006741670 */
[-C--:B------:R-:W-:Y:S01]  /*5b00*/  FMUL R13, R13, R7.reuse ;  /* 0x000000070d0d7220 */ /* 0x080fe20000400000 */
[C---:B------:R-:W-:Y:S01]  /*5b10*/  ISETP.GE.AND P4, PT, R28.reuse, 0x32, PT ;  /* 0x000000321c00780c */ /* 0x040fe20003f86270 */
[----:B------:R-:W-:Y:S01]  /*5b20*/  @!P1 STG.E.U8 desc[UR20][R8.64+0x20], R75 ;  /* 0x0000204b08009986 */ /* 0x000fe2000c101114 */
[----:B------:R-:W-:Y:S01]  /*5b30*/  ISETP.GE.AND P1, PT, R28, 0x31, PT ;  /* 0x000000311c00780c */ /* 0x000fe20003f26270 */
[----:B------:R-:W-:Y:S01]  /*5b40*/  FMUL R14, R14, R7 ;  /* 0x000000070e0e7220 */ /* 0x000fe20000400000 */
[----:B0-----:R-:W-:Y:S01]  /*5b50*/  F2FP.SATFINITE.E4M3.F32.PACK_AB_MERGE_C R29, RZ, R70, RZ ;  /* 0x00000046ff1d723e */ /* 0x001fe200048070ff */
[----:B------:R-:W-:Y:S01]  /*5b60*/  @!P6 STG.E.U8 desc[UR20][R10.64+0x28], R73 ;  /* 0x000028490a00e986 */ /* 0x000fe2000c101114 */
[----:B-1----:R-:W-:-:S02]  /*5b70*/  F2FP.SATFINITE.E4M3.F32.PACK_AB_MERGE_C R23, RZ, R74, RZ ;  /* 0x0000004aff17723e */ /* 0x002fc400048070ff */
[C---:B------:R-:W-:Y:S02]  /*5b80*/  ISETP.LT.OR P6, PT, R27.reuse, 0x1, !P1 ;  /* 0x000000011b00780c */ /* 0x040fe40004fc1670 */
[----:B--2---:R-:W-:Y:S01]  /*5b90*/  F2FP.SATFINITE.E4M3.F32.PACK_AB_MERGE_C R25, RZ, R72, RZ ;  /* 0x00000048ff19723e */ /* 0x004fe200048070ff */
[----:B------:R0:W-:Y:S01]  /*5ba0*/  @!P2 STG.E.U8 desc[UR20][R10.64+0x29], R23 ;  /* 0x000029170a00a986 */ /* 0x0001e2000c101114 */
[C---:B------:R-:W-:Y:S02]  /*5bb0*/  ISETP.LT.OR P2, PT, R27.reuse, 0x1, !P4 ;  /* 0x000000011b00780c */ /* 0x040fe40006741670 */
[----:B------:R-:W-:Y:S01]  /*5bc0*/  F2FP.SATFINITE.E4M3.F32.PACK_AB_MERGE_C R69, RZ, R69, RZ ;  /* 0x00000045ff45723e */ /* 0x000fe200048070ff */
[----:B------:R1:W-:Y:S01]  /*5bd0*/  @!P5 STG.E.U8 desc[UR20][R8.64+0x29], R25 ;  /* 0x000029190800d986 */ /* 0x0003e2000c101114 */
[C---:B------:R-:W-:Y:S02]  /*5be0*/  ISETP.LT.OR P5, PT, R27.reuse, 0x9, !P4 ;  /* 0x000000091b00780c */ /* 0x040fe400067a1670 */
[----:B------:R-:W-:Y:S01]  /*5bf0*/  ISETP.GE.AND P4, PT, R28, 0x3a, PT ;  /* 0x0000003a1c00780c */ /* 0x000fe20003f86270 */
[----:B------:R-:W-:Y:S01]  /*5c00*/  @!P0 STG.E.U8 desc[UR20][R8.64+0x28], R71 ;  /* 0x0000284708008986 */ /* 0x000fe2000c101114 */
[----:B------:R-:W-:-:S02]  /*5c10*/  ISETP.LT.OR P1, PT, R27, 0x9, !P1 ;  /* 0x000000091b00780c */ /* 0x000fc40004f21670 */
[----:B------:R-:W-:Y:S01]  /*5c20*/  ISETP.GE.AND P0, PT, R28, 0x39, PT ;  /* 0x000000391c00780c */ /* 0x000fe20003f06270 */
[----:B------:R-:W-:Y:S01]  /*5c30*/  @!P6 STG.E.U8 desc[UR20][R10.64+0x30], R69 ;  /* 0x000030450a00e986 */ /* 0x000fe2000c101114 */
[----:B------:R-:W-:Y:S02]  /*5c40*/  F2FP.SATFINITE.E4M3.F32.PACK_AB_MERGE_C R67, RZ, R67, RZ ;  /* 0x00000043ff43723e */ /* 0x000fe400048070ff */
[C---:B------:R-:W-:Y:S01]  /*5c50*/  ISETP.LT.OR P6, PT, R27.reuse, 0x1, !P0 ;  /* 0x000000011b00780c */ /* 0x040fe200047c1670 */
[----:B------:R-:W-:Y:S01]  /*5c60*/  @!P2 STG.E.U8 desc[UR20][R10.64+0x31], R29 ;  /* 0x0000311d0a00a986 */ /* 0x000fe2000c101114 */
[----:B------:R-:W-:Y:S02]  /*5c70*/  ISETP.LT.OR P2, PT, R27, 0x1, !P4 ;  /* 0x000000011b00780c */ /* 0x000fe40006741670 */
[----:B0-----:R-:W-:Y:S02]  /*5c80*/  F2FP.SATFINITE.E4M3.F32.PACK_AB_MERGE_C R23, RZ, R68, RZ ;  /* 0x00000044ff17723e */ /* 0x001fe400048070ff */
[----:B-1----:R-:W-:Y:S01]  /*5c90*/  F2FP.SATFINITE.E4M3.F32.PACK_AB_MERGE_C R25, RZ, R66, RZ ;  /* 0x00000042ff19723e */ /* 0x002fe200048070ff */
[----:B------:R-:W-:Y:S01]  /*5ca0*/  @!P1 STG.E.U8 desc[UR20][R8.64+0x30], R67 ;  /* 0x0000304308009986 */ /* 0x000fe2000c101114 */
[----:B------:R-:W-:-:S02]  /*5cb0*/  F2FP.SATFINITE.E4M3.F32.PACK_AB_MERGE_C R65, RZ, R65, RZ ;  /* 0x00000041ff41723e */ /* 0x000fc400048070ff */
[C---:B------:R-:W-:Y:S01]  /*5cc0*/  ISETP.LT.OR P1, PT, R27.reuse, 0x9, !P0 ;  /* 0x000000091b00780c */ /* 0x040fe20004721670 */
[----:B------:R0:W-:Y:S01]  /*5cd0*/  @!P5 STG.E.U8 desc[UR20][R8.64+0x31], R23 ;  /* 0x000031170800d986 */ /* 0x0001e2000c101114 */
[C---:B------:R-:W-:Y:S02]  /*5ce0*/  ISETP.LT.OR P4, PT, R27.reuse, 0x9, !P4 ;  /* 0x000000091b00780c */ /* 0x040fe40006781670 */
[C---:B------:R-:W-:Y:S01]  /*5cf0*/  ISETP.GE.AND P0, PT, R28.reuse, 0x42, PT ;  /* 0x000000421c00780c */ /* 0x040fe20003f06270 */
[----:B------:R1:W-:Y:S01]  /*5d00*/  @!P2 STG.E.U8 desc[UR20][R10.64+0x39], R25 ;  /* 0x000039190a00a986 */ /* 0x0003e2000c101114 */
[----:B------:R-:W-:Y:S02]  /*5d10*/  ISETP.GE.AND P2, PT, R28, 0x41, PT ;  /* 0x000000411c00780c */ /* 0x000fe40003f46270 */
[----:B------:R-:W-:Y:S01]  /*5d20*/  F2FP.SATFINITE.E4M3.F32.PACK_AB_MERGE_C R21, RZ, R21, RZ ;  /* 0x00000015ff15723e */ /* 0x000fe200048070ff */
[----:B------:R-:W-:Y:S01]  /*5d30*/  @!P6 STG.E.U8 desc[UR20][R10.64+0x38], R65 ;  /* 0x000038410a00e986 */ /* 0x000fe2000c101114 */
[----:B------:R-:W-:-:S02]  /*5d40*/  ISETP.LT.OR P5, PT, R27, 0x1, !P2 ;  /* 0x000000011b00780c */ /* 0x000fc400057a1670 */
[C---:B------:R-:W-:Y:S01]  /*5d50*/  ISETP.LT.OR P6, PT, R27.reuse, 0x1, !P0 ;  /* 0x000000011b00780c */ /* 0x040fe200047c1670 */
[----:B------:R-:W-:Y:S01]  /*5d60*/  @!P1 STG.E.U8 desc[UR20][R8.64+0x38], R21 ;  /* 0x0000381508009986 */ /* 0x000fe2000c101114 */
[----:B0-----:R-:W-:Y:S02]  /*5d70*/  F2FP.SATFINITE.E4M3.F32.PACK_AB_MERGE_C R23, RZ, R64, RZ ;  /* 0x00000040ff17723e */ /* 0x001fe400048070ff */
[----:B------:R-:W-:Y:S02]  /*5d80*/  F2FP.SATFINITE.E4M3.F32.PACK_AB_MERGE_C R19, RZ, R19, RZ ;  /* 0x00000013ff13723e */ /* 0x000fe400048070ff */
[----:B-1----:R-:W-:Y:S01]  /*5d90*/  F2FP.SATFINITE.E4M3.F32.PACK_AB_MERGE_C R25, RZ, R20, RZ ;  /* 0x00000014ff19723e */ /* 0x002fe200048070ff */
[----:B------:R-:W-:Y:S01]  /*5da0*/  @!P4 STG.E.U8 desc[UR20][R8.64+0x39], R23 ;  /* 0x000039170800c986 */ /* 0x000fe2000c101114 */
[----:B------:R-:W-:Y:S02]  /*5db0*/  ISETP.LT.OR P1, PT, R27, 0x9, !P2 ;  /* 0x000000091b00780c */ /* 0x000fe40005721670 */
[C---:B------:R-:W-:Y:S01]  /*5dc0*/  ISETP.GE.AND P4, PT, R28.reuse, 0x49, PT ;  /* 0x000000491c00780c */ /* 0x040fe20003f86270 */
[----:B------:R0:W-:Y:S01]  /*5dd0*/  @!P5 STG.E.U8 desc[UR20][R10.64+0x40], R19 ;  /* 0x000040130a00d986 */ /* 0x0001e2000c101114 */
[----:B------:R-:W-:-:S02]  /*5de0*/  ISETP.GE.AND P2, PT, R28, 0x4a, PT ;  /* 0x0000004a1c00780c */ /* 0x000fc40003f46270 */
[C---:B------:R-:W-:Y:S01]  /*5df0*/  ISETP.LT.OR P0, PT, R27.reuse, 0x9, !P0 ;  /* 0x000000091b00780c */ /* 0x040fe20004701670 */
[----:B------:R1:W-:Y:S01]  /*5e00*/  @!P6 STG.E.U8 desc[UR20][R10.64+0x41], R25 ;  /* 0x000041190a00e986 */ /* 0x0003e2000c101114 */
[C---:B------:R-:W-:Y:S02]  /*5e10*/  ISETP.LT.OR P5, PT, R27.reuse, 0x1, !P4 ;  /* 0x000000011b00780c */ /* 0x040fe400067a1670 */
[C---:B------:R-:W-:Y:S02]  /*5e20*/  ISETP.LT.OR P6, PT, R27.reuse, 0x1, !P2 ;  /* 0x000000011b00780c */ /* 0x040fe400057c1670 */
[C---:B------:R-:W-:Y:S02]  /*5e30*/  ISETP.LT.OR P4, PT, R27.reuse, 0x9, !P4 ;  /* 0x000000091b00780c */ /* 0x040fe40006781670 */
[----:B------:R-:W-:Y:S02]  /*5e40*/  ISETP.LT.OR P2, PT, R27, 0x9, !P2 ;  /* 0x000000091b00780c */ /* 0x000fe40005741670 */
[----:B------:R-:W-:-:S02]  /*5e50*/  F2FP.SATFINITE.E4M3.F32.PACK_AB_MERGE_C R17, RZ, R17, RZ ;  /* 0x00000011ff11723e */ /* 0x000fc400048070ff */
[----:B0-----:R-:W-:Y:S02]  /*5e60*/  F2FP.SATFINITE.E4M3.F32.PACK_AB_MERGE_C R19, RZ, R18, RZ ;  /* 0x00000012ff13723e */ /* 0x001fe400048070ff */
[----:B------:R-:W-:Y:S01]  /*5e70*/  F2FP.SATFINITE.E4M3.F32.PACK_AB_MERGE_C R15, RZ, R15, RZ ;  /* 0x0000000fff0f723e */ /* 0x000fe200048070ff */
[----:B------:R1:W-:Y:S01]  /*5e80*/  @!P1 STG.E.U8 desc[UR20][R8.64+0x40], R17 ;  /* 0x0000401108009986 */ /* 0x0003e2000c101114 */
[----:B------:R-:W-:Y:S02]  /*5e90*/  F2FP.SATFINITE.E4M3.F32.PACK_AB_MERGE_C R21, RZ, R16, RZ ;  /* 0x00000010ff15723e */ /* 0x000fe400048070ff */
[----:B------:R-:W-:Y:S01]  /*5ea0*/  F2FP.SATFINITE.E4M3.F32.PACK_AB_MERGE_C R13, RZ, R13, RZ ;  /* 0x0000000dff0d723e */ /* 0x000fe200048070ff */
[----:B------:R1:W-:Y:S01]  /*5eb0*/  @!P0 STG.E.U8 desc[UR20][R8.64+0x41], R19 ;  /* 0x0000411308008986 */ /* 0x0003e2000c101114 */
[----:B------:R-:W-:-:S03]  /*5ec0*/  F2FP.SATFINITE.E4M3.F32.PACK_AB_MERGE_C R23, RZ, R14, RZ ;  /* 0x0000000eff17723e */ /* 0x000fc600048070ff */
[----:B------:R1:W-:Y:S04]  /*5ed0*/  @!P5 STG.E.U8 desc[UR20][R10.64+0x48], R15 ;  /* 0x0000480f0a00d986 */ /* 0x0003e8000c101114 */
[----:B------:R1:W-:Y:S04]  /*5ee0*/  @!P6 STG.E.U8 desc[UR20][R10.64+0x49], R21 ;  /* 0x000049150a00e986 */ /* 0x0003e8000c101114 */
[----:B------:R1:W-:Y:S04]  /*5ef0*/  @!P4 STG.E.U8 desc[UR20][R8.64+0x48], R13 ;  /* 0x0000480d0800c986 */ /* 0x0003e8000c101114 */
[----:B------:R1:W-:Y:S02]  /*5f00*/  @!P2 STG.E.U8 desc[UR20][R8.64+0x49], R23 ;  /* 0x000049170800a986 */ /* 0x0003e4000c101114 */
.L_x_120:
[----:B------:R-:W-:Y:S05]  /*5f10*/  BSYNC B0 ;  /* 0x0000000000007941 */ /* 0x000fea0003800000 */
.L_x_38:
[----:B------:R-:W-:Y:S01]  /*5f20*/  ULDC UR6, c[0x0][0xc] ;  /* 0x0000030000067ab9 */ /* 0x000fe20000000800 */
[----:B------:R-:W-:Y:S01]  /*5f30*/  ULDC UR7, c[0x0][0x10] ;  /* 0x0000040000077ab9 */ /* 0x000fe20000000800 */
[----:B01----:R-:W0:Y:S01]  /*5f40*/  LDC R9, c[0x0][0x14] ;  /* 0x00000500ff097b82 */ /* 0x003e220000000800 */
[----:B------:R-:W-:Y:S01]  /*5f50*/  UIMAD.WIDE.U32 UR6, UR6, UR7, URZ ;  /* 0x00000007060672a5 */ /* 0x000fe2000f8e003f */
[----:B------:R-:W-:Y:S01]  /*5f60*/  PRMT R8, RZ, 0x7610, R8 ;  /* 0x00007610ff087816 */ /* 0x000fe20000000008 */
[----:B------:R-:W-:Y:S02]  /*5f70*/  IMAD.MOV.U32 R87, RZ, RZ, -0x1 ;  /* 0xffffffffff577424 */ /* 0x000fe400078e00ff */
[----:B--2---:R-:W-:Y:S02]  /*5f80*/  IMAD.MOV.U32 R22, RZ, RZ, -0x1 ;  /* 0xffffffffff167424 */ /* 0x004fe400078e00ff */
[----:B0-----:R-:W-:-:S04]  /*5f90*/  IMAD.WIDE.U32 R2, R9, UR6, R2 ;  /* 0x0000000609027c25 */ /* 0x001fc8000f8e0002 */
[----:B------:R-:W-:Y:S01]  /*5fa0*/  IMAD R9, R9, UR7, RZ ;  /* 0x0000000709097c24 */ /* 0x000fe2000f8e02ff */
[----:B------:R-:W-:Y:S02]  /*5fb0*/  ULDC.64 UR6, c[0x0][0x650] ;  /* 0x0001940000067ab9 */ /* 0x000fe40000000a00 */
[----:B------:R-:W-:Y:S01]  /*5fc0*/  ISETP.GE.U32.AND P0, PT, R2, UR6, PT ;  /* 0x0000000602007c0c */ /* 0x000fe2000bf06070 */
[----:B------:R-:W-:-:S05]  /*5fd0*/  IMAD.IADD R3, R3, 0x1, R9 ;  /* 0x0000000103037824 */ /* 0x000fca00078e0209 */
[----:B------:R-:W-:-:S13]  /*5fe0*/  ISETP.GE.U32.AND.EX P0, PT, R3, UR7, PT, P0 ;  /* 0x0000000703007c0c */ /* 0x000fda000bf06100 */
[----:B------:R-:W-:Y:S05]  /*5ff0*/  @P0 BRA `(.L_x_121) ;  /* 0x0000000400600947 */ /* 0x000fea0003800000 */
[----:B------:R-:W0:Y:S01]  /*6000*/  S2R R23, SR_CTAID.X ;  /* 0x0000000000177919 */ /* 0x000e220000002500 */
[----:B------:R-:W1:Y:S01]  /*6010*/  LDC.64 R16, c[0x0][0x628] ;  /* 0x00018a00ff107b82 */ /* 0x000e620000000a00 */
[----:B------:R-:W-:Y:S01]  /*6020*/  ULDC UR6, c[0x0][0x150] ;  /* 0x0000540000067ab9 */ /* 0x000fe20000000800 */
[----:B------:R-:W-:Y:S01]  /*6030*/  IMAD.MOV.U32 R14, RZ, RZ, R2 ;  /* 0x000000ffff0e7224 */ /* 0x000fe200078e0002 */
[----:B---34-:R-:W2:Y:S01]  /*6040*/  S2R R25, SR_CTAID.Y ;  /* 0x0000000000197919 */ /* 0x018ea20000002600 */
[----:B------:R-:W-:-:S04]  /*6050*/  IMAD.MOV.U32 R15, RZ, RZ, R3 ;  /* 0x000000ffff0f7224 */ /* 0x000fc800078e0003 */
[----:B------:R-:W3:Y:S08]  /*6060*/  LDC R26, c[0x0][0x144] ;  /* 0x00005100ff1a7b82 */ /* 0x000ef00000000800 */
[----:B------:R-:W4:Y:S08]  /*6070*/  LDC R18, c[0x0][0x630] ;  /* 0x00018c00ff127b82 */ /* 0x000f300000000800 */
[----:B------:R-:W2:Y:S01]  /*6080*/  LDC.64 R20, c[0x0][0x620] ;  /* 0x00018800ff147b82 */ /* 0x000ea20000000a00 */
[----:B-1----:R-:W-:-:S04]  /*6090*/  ISETP.NE.U32.AND P0, PT, R16, RZ, PT ;  /* 0x000000ff1000720c */ /* 0x002fc80003f05070 */
[----:B------:R-:W-:Y:S02]  /*60a0*/  ISETP.NE.AND.EX P0, PT, R17, RZ, PT, P0 ;  /* 0x000000ff1100720c */ /* 0x000fe40003f05300 */
[----:B0-----:R-:W-:-:S05]  /*60b0*/  I2FP.F32.U32 R8, R23 ;  /* 0x0000001700087245 */ /* 0x001fca0000201000 */
[----:B------:R-:W-:-:S04]  /*60c0*/  FMUL R8, R8, UR6 ;  /* 0x0000000608087c20 */ /* 0x000fc80008400000 */
[----:B------:R0:W1:Y:S02]  /*60d0*/  F2I.U32.TRUNC.NTZ R24, R8 ;  /* 0x0000000800187305 */ /* 0x000064000020f000 */
[----:B---34-:R-:W-:Y:S05]  /*60e0*/  @!P0 BRA `(.L_x_122) ;  /* 0x0000000000288947 */ /* 0x018fea0003800000 */
[----:B------:R-:W3:Y:S02]  /*60f0*/  LDC R9, c[0x0][0x634] ;  /* 0x00018d00ff097b82 */ /* 0x000ee40000000800 */
[----:B---3--:R-:W-:-:S05]  /*6100*/  IADD3 R13, P0, R2, R9, RZ ;  /* 0x00000009020d7210 */ /* 0x008fca0007f1e0ff */
[----:B------:R-:W-:-:S04]  /*6110*/  IMAD.X R19, RZ, RZ, R3, P0 ;  /* 0x000000ffff137224 */ /* 0x000fc800000e0603 */
[----:B0-----:R-:W-:-:S04]  /*6120*/  IMAD.WIDE.U32 R8, R19, R16, RZ ;  /* 0x0000001013087225 */ /* 0x001fc800078e00ff */
[----:B-----5:R-:W-:-:S04]  /*6130*/  IMAD.WIDE.U32 R10, P0, R13, R17, R8 ;  /* 0x000000110d0a7225 */ /* 0x020fc80007800008 */
[----:B------:R-:W-:-:S04]  /*6140*/  IMAD.WIDE.U32 R8, R13, R16, RZ ;  /* 0x000000100d087225 */ /* 0x000fc800078e00ff */
[----:B------:R-:W-:Y:S01]  /*6150*/  IMAD.X R15, RZ, RZ, RZ, P0 ;  /* 0x000000ffff0f7224 */ /* 0x000fe200000e06ff */
[----:B------:R-:W-:Y:S01]  /*6160*/  IADD3 RZ, P0, R9, R10, RZ ;  /* 0x0000000a09ff7210 */ /* 0x000fe20007f1e0ff */
[----:B------:R-:W-:-:S04]  /*6170*/  IMAD.MOV.U32 R14, RZ, RZ, R11 ;  /* 0x000000ffff0e7224 */ /* 0x000fc800078e000b */
[----:B------:R-:W-:-:S08]  /*6180*/  IMAD.WIDE.U32.X R14, R19, R17, R14, P0 ;  /* 0x00000011130e7225 */ /* 0x000fd000000e040e */
.L_x_122:
[----:B------:R-:W3:Y:S01]  /*6190*/  LDC.64 R32, c[0x0][0x640] ;  /* 0x00019000ff207b82 */ /* 0x000ee20000000a00 */
[-CC-:B------:R-:W-:Y:S01]  /*61a0*/  SHF.R.U64 R22, R14, R18.reuse, R15.reuse ;  /* 0x000000120e167219 */ /* 0x180fe2000000120f */
[----:B-1----:R-:W-:Y:S01]  /*61b0*/  IMAD.MOV R24, RZ, RZ, -R24 ;  /* 0x000000ffff187224 */ /* 0x002fe200078e0a18 */
[----:B0-----:R-:W-:Y:S01]  /*61c0*/  SHF.R.U32.HI R8, RZ, R18, R15 ;  /* 0x00000012ff087219 */ /* 0x001fe2000001160f */
[----:B------:R-:W-:Y:S01]  /*61d0*/  ULDC UR6, c[0x0][0x154] ;  /* 0x0000550000067ab9 */ /* 0x000fe20000000800 */
[----:B------:R-:W-:Y:S01]  /*61e0*/  IADD3 R11, P0, RZ, -R22, RZ ;  /* 0x80000016ff0b7210 */ /* 0x000fe20007f1e0ff */
[----:B------:R-:W-:Y:S02]  /*61f0*/  IMAD R23, R26, R24, R23 ;  /* 0x000000181a177224 */ /* 0x000fe400078e0217 */
[----:B------:R-:W0:Y:S01]  /*6200*/  LDC R14, c[0x0][0x618] ;  /* 0x00018600ff0e7b82 */ /* 0x000e220000000800 */
[----:B------:R-:W-:Y:S02]  /*6210*/  IMAD.MOV.U32 R13, RZ, RZ, 0x1 ;  /* 0x00000001ff0d7424 */ /* 0x000fe400078e00ff */
[----:B------:R-:W-:-:S04]  /*6220*/  IMAD.X R9, RZ, RZ, ~R8, P0 ;  /* 0x000000ffff097224 */ /* 0x000fc800000e0e08 */
[-C--:B--2--5:R-:W-:Y:S01]  /*6230*/  IMAD R10, R9, R20.reuse, RZ ;  /* 0x00000014090a7224 */ /* 0x0a4fe200078e02ff */
[----:B------:R-:W1:Y:S01]  /*6240*/  LDC R28, c[0x0][0x608] ;  /* 0x00018200ff1c7b82 */ /* 0x000e620000000800 */
[----:B------:R-:W-:-:S04]  /*6250*/  IMAD.WIDE.U32 R8, R11, R20, R2 ;  /* 0x000000140b087225 */ /* 0x000fc800078e0002 */
[----:B------:R-:W-:Y:S01]  /*6260*/  IMAD R11, R11, R21, R10 ;  /* 0x000000150b0b7224 */ /* 0x000fe200078e020a */
[----:B------:R-:W-:Y:S02]  /*6270*/  I2FP.F32.U32 R10, R25 ;  /* 0x00000019000a7245 */ /* 0x000fe40000201000 */
[----:B------:R-:W2:Y:S01]  /*6280*/  LDC R30, c[0x0][0x658] ;  /* 0x00019600ff1e7b82 */ /* 0x000ea20000000800 */
[----:B------:R-:W-:Y:S01]  /*6290*/  IMAD.IADD R9, R9, 0x1, R11 ;  /* 0x0000000109097824 */ /* 0x000fe200078e020b */
[----:B---3--:R-:W-:Y:S01]  /*62a0*/  ISETP.NE.U32.AND P0, PT, R32, RZ, PT ;  /* 0x000000ff2000720c */ /* 0x008fe20003f05070 */
[----:B------:R-:W-:Y:S01]  /*62b0*/  FMUL R10, R10, UR6 ;  /* 0x000000060a0a7c20 */ /* 0x000fe20008400000 */
[----:B------:R-:W-:Y:S02]  /*62c0*/  IMAD.MOV.U32 R11, RZ, RZ, -0x1 ;  /* 0xffffffffff0b7424 */ /* 0x000fe400078e00ff */
[----:B------:R-:W-:Y:S01]  /*62d0*/  ISETP.NE.AND.EX P0, PT, R33, RZ, PT, P0 ;  /* 0x000000ff2100720c */ /* 0x000fe20003f05300 */
[----:B------:R3:W4:Y:S01]  /*62e0*/  F2I.U32.TRUNC.NTZ R19, R10 ;  /* 0x0000000a00137305 */ /* 0x000722000020f000 */
[----:B------:R-:W3:Y:S01]  /*62f0*/  LDC R24, c[0x0][0x148] ;  /* 0x00005200ff187b82 */ /* 0x000ee20000000800 */
[----:B0-----:R-:W-:-:S02]  /*6300*/  SHF.R.U64 R18, R8, R14, R9 ;  /* 0x0000000e08127219 */ /* 0x001fc40000001209 */
[----:B------:R-:W-:-:S05]  /*6310*/  SHF.R.U32.HI R9, RZ, R14, R9 ;  /* 0x0000000eff097219 */ /* 0x000fca0000011609 */
[----:B------:R-:W0:Y:S01]  /*6320*/  LDC R21, c[0x0][0x600] ;  /* 0x00018000ff157b82 */ /* 0x000e220000000800 */
[-CC-:B-1----:R-:W-:Y:S02]  /*6330*/  SHF.R.U64 R16, R18, R28.reuse, R9.reuse ;  /* 0x0000001c12107219 */ /* 0x182fe40000001209 */
[----:B------:R-:W-:-:S05]  /*6340*/  SHF.R.U32.HI R9, RZ, R28, R9 ;  /* 0x0000001cff097219 */ /* 0x000fca0000011609 */
[----:B------:R-:W1:Y:S01]  /*6350*/  LDC R26, c[0x0][0x648] ;  /* 0x00019200ff1a7b82 */ /* 0x000e620000000800 */
[-CC-:B--2---:R-:W-:Y:S02]  /*6360*/  SHF.R.U64 R20, R16, R30.reuse, R9.reuse ;  /* 0x0000001e10147219 */ /* 0x184fe40000001209 */
[-C--:B------:R-:W-:Y:S02]  /*6370*/  SHF.L.U32 R11, R11, R30.reuse, RZ ;  /* 0x0000001e0b0b7219 */ /* 0x080fe400000006ff */
[-C--:B------:R-:W-:Y:S01]  /*6380*/  SHF.R.U32.HI R9, RZ, R30.reuse, R9 ;  /* 0x0000001eff097219 */ /* 0x080fe20000011609 */
[----:B------:R-:W-:Y:S01]  /*6390*/  IMAD.MOV.U32 R8, RZ, RZ, R20 ;  /* 0x000000ffff087224 */ /* 0x000fe200078e0014 */
[----:B------:R-:W-:Y:S01]  /*63a0*/  SHF.L.U32 R30, R13, R30, RZ ;  /* 0x0000001e0d1e7219 */ /* 0x000fe200000006ff */
[----:B------:R-:W2:Y:S01]  /*63b0*/  LDC R29, c[0x0][0x638] ;  /* 0x00018e00ff1d7b82 */ /* 0x000ea20000000800 */
[----:B------:R-:W-:-:S07]  /*63c0*/  LOP3.LUT R27, RZ, R11, RZ, 0x33, !PT ;  /* 0x0000000bff1b7212 */ /* 0x000fce00078e33ff */
[----:B------:R-:W0:Y:S01]  /*63d0*/  LDC R31, c[0x0][0x610] ;  /* 0x00018400ff1f7b82 */ /* 0x000e220000000800 */
[----:B----4-:R-:W-:Y:S05]  /*63e0*/  @!P0 BRA `(.L_x_123) ;  /* 0x0000000000288947 */ /* 0x010fea0003800000 */
[----:B------:R-:W4:Y:S02]  /*63f0*/  LDC R13, c[0x0][0x64c] ;  /* 0x00019300ff0d7b82 */ /* 0x000f240000000800 */
[----:B----4-:R-:W-:-:S05]  /*6400*/  IADD3 R13, P0, R20, R13, RZ ;  /* 0x0000000d140d7210 */ /* 0x010fca0007f1e0ff */
[----:B------:R-:W-:-:S04]  /*6410*/  IMAD.X R17, RZ, RZ, R9, P0 ;  /* 0x000000ffff117224 */ /* 0x000fc800000e0609 */
[----:B------:R-:W-:-:S04]  /*6420*/  IMAD.WIDE.U32 R8, R17, R32, RZ ;  /* 0x0000002011087225 */ /* 0x000fc800078e00ff */
[----:B---3--:R-:W-:-:S04]  /*6430*/  IMAD.WIDE.U32 R10, P0, R13, R33, R8 ;  /* 0x000000210d0a7225 */ /* 0x008fc80007800008 */
[----:B------:R-:W-:-:S04]  /*6440*/  IMAD.WIDE.U32 R8, R13, R32, RZ ;  /* 0x000000200d087225 */ /* 0x000fc800078e00ff */
[----:B------:R-:W-:Y:S01]  /*6450*/  IMAD.X R15, RZ, RZ, RZ, P0 ;  /* 0x000000ffff0f7224 */ /* 0x000fe200000e06ff */
[----:B------:R-:W-:Y:S01]  /*6460*/  IADD3 RZ, P0, R9, R10, RZ ;  /* 0x0000000a09ff7210 */ /* 0x000fe20007f1e0ff */
[----:B------:R-:W-:-:S04]  /*6470*/  IMAD.MOV.U32 R14, RZ, RZ, R11 ;  /* 0x000000ffff0e7224 */ /* 0x000fc800078e000b */
[----:B------:R-:W-:-:S08]  /*6480*/  IMAD.WIDE.U32.X R8, R17, R33, R14, P0 ;  /* 0x0000002111087225 */ /* 0x000fd000000e040e */
.L_x_123:
[----:B-1----:R-:W-:Y:S01]  /*6490*/  SHF.R.U64 R8, R8, R26, R9 ;  /* 0x0000001a08087219 */ /* 0x002fe20000001209 */
[----:B0-----:R-:W-:Y:S01]  /*64a0*/  VIADD R13, R21, 0xffffffff ;  /* 0xffffffff150d7836 */ /* 0x001fe20000000000 */
[----:B------:R-:W-:Y:S01]  /*64b0*/  LOP3.LUT R11, R16, R27, RZ, 0xc0, !PT ;  /* 0x0000001b100b7212 */ /* 0x000fe200078ec0ff */
[----:B------:R-:W-:Y:S02]  /*64c0*/  IMAD.MOV R19, RZ, RZ, -R19 ;  /* 0x000000ffff137224 */ /* 0x000fe400078e0a13 */
[----:B------:R-:W-:Y:S02]  /*64d0*/  IMAD.MOV R9, RZ, RZ, -R8 ;  /* 0x000000ffff097224 */ /* 0x000fe400078e0a08 */
[----:B------:R-:W-:Y:S01]  /*64e0*/  IMAD R26, R30, R8, R11 ;  /* 0x000000081e1a7224 */ /* 0x000fe200078e020b */
[----:B------:R-:W-:Y:S01]  /*64f0*/  LOP3.LUT R11, R18, R13, RZ, 0xc0, !PT ;  /* 0x0000000d120b7212 */ /* 0x000fe200078ec0ff */
[----:B---3--:R-:W-:Y:S02]  /*6500*/  @P3 IMAD R23, R24, R19, R25 ;  /* 0x0000001318173224 */ /* 0x008fe400078e0219 */
[----:B--2---:R-:W-:-:S02]  /*6510*/  IMAD R8, R9, R29, R20 ;  /* 0x0000001d09087224 */ /* 0x004fc400078e0214 */
[----:B------:R-:W-:Y:S02]  /*6520*/  IMAD R26, R26, R31, R23 ;  /* 0x0000001f1a1a7224 */ /* 0x000fe400078e0217 */
[----:B------:R-:W-:Y:S02]  /*6530*/  IMAD R9, R8, R21, R11 ;  /* 0x0000001508097224 */ /* 0x000fe400078e020b */
[----:B------:R-:W-:-:S03]  /*6540*/  IMAD.MOV.U32 R10, RZ, RZ, 0x1 ;  /* 0x00000001ff0a7424 */ /* 0x000fc600078e00ff */
[----:B------:R-:W-:Y:S02]  /*6550*/  SEL R87, R9, R26, !P3 ;  /* 0x0000001a09577207 */ /* 0x000fe40005800000 */
[----:B------:R-:W-:Y:S02]  /*6560*/  PRMT R8, R10, 0x7610, R8 ;  /* 0x000076100a087816 */ /* 0x000fe40000000008 */
[----:B------:R-:W-:-:S07]  /*6570*/  SEL R26, R26, R9, !P3 ;  /* 0x000000091a1a7207 */ /* 0x000fce0005800000 */
.L_x_121:
[----:B------:R-:W-:Y:S01]  /*6580*/  LOP3.LUT P0, RZ, R8, 0xff, RZ, 0xc0, !PT ;  /* 0x000000ff08ff7812 */ /* 0x000fe2000780c0ff */
[----:B------:R-:W-:-:S12]  /*6590*/  IMAD.MOV.U32 R23, RZ, RZ, R26 ;  /* 0x000000ffff177224 */ /* 0x000fd800078e001a */
[----:B------:R-:W-:Y:S05]  /*65a0*/  @P0 BRA `(.L_x_124) ;  /* 0xffffffb000040947 */ /* 0x000fea000383ffff */
[----:B------:R-:W-:Y:S05]  /*65b0*/  EXIT ;  /* 0x000000000000794d */ /* 0x000fea0003800000 */
.L_x_8:
[----:B0-----:R-:W-:Y:S01]  /*65c0*/  ULDC.64 UR4, c[0x0][0x650] ;  /* 0x0001940000047ab9 */ /* 0x001fe20000000a00 */
        /* <DEDUP_REMOVED lines=25> */
.L_x_126:
[----:B------:R-:W0:Y:S01]  /*6760*/  LDC.64 R28, c[0x0][0x640] ;  /* 0x00019000ff1c7b82 */ /* 0x000e220000000a00 */
[-CC-:B------:R-:W-:Y:S01]  /*6770*/  SHF.R.U64 R21, R16, R6.reuse, R17.reuse ;  /* 0x0000000610157219 */ /* 0x180fe20000001211 */
[----:B------:R-:W-:Y:S01]  /*6780*/  IMAD.MOV.U32 R31, RZ, RZ, 0x1 ;  /* 0x00000001ff1f7424 */ /* 0x000fe200078e00ff */
[----:B------:R-:W-:Y:S02]  /*6790*/  SHF.R.U32.HI R5, RZ, R6, R17 ;  /* 0x00000006ff057219 */ /* 0x000fe40000011611 */
[----:B------:R-:W-:-:S03]  /*67a0*/  IADD3 R15, P0, RZ, -R21, RZ ;  /* 0x80000015ff0f7210 */ /* 0x000fc60007f1e0ff */
[----:B------:R-:W1:Y:S02]  /*67b0*/  LDC R14, c[0x0][0x618] ;  /* 0x00018600ff0e7b82 */ /* 0x000e640000000800 */
[----:B------:R-:W-:Y:S02]  /*67c0*/  IMAD.X R5, RZ, RZ, ~R5, P0 ;  /* 0x000000ffff057224 */ /* 0x000fe400000e0e05 */
[----:B------:R-:W-:-:S04]  /*67d0*/  IMAD.WIDE.U32 R12, R15, R22, R2 ;  /* 0x000000160f0c7225 */ /* 0x000fc800078e0002 */
[----:B------:R-:W2:Y:S01]  /*67e0*/  LDC R16, c[0x0][0x608] ;  /* 0x00018200ff107b82 */ /* 0x000ea20000000800 */
[----:B------:R-:W-:-:S04]  /*67f0*/  IMAD R6, R5, R22, RZ ;  /* 0x0000001605067224 */ /* 0x000fc800078e02ff */
[----:B------:R-:W-:-:S03]  /*6800*/  IMAD R5, R15, R23, R6 ;  /* 0x000000170f057224 */ /* 0x000fc600078e0206 */
[----:B------:R-:W3:Y:S01]  /*6810*/  LDC R26, c[0x0][0x658] ;  /* 0x00019600ff1a7b82 */ /* 0x000ee20000000800 */
[----:B------:R-:W-:Y:S01]  /*6820*/  IMAD.IADD R5, R13, 0x1, R5 ;  /* 0x000000010d057824 */ /* 0x000fe200078e0205 */
[----:B0-----:R-:W-:Y:S01]  /*6830*/  ISETP.NE.U32.AND P0, PT, R28, RZ, PT ;  /* 0x000000ff1c00720c */ /* 0x001fe20003f05070 */
[----:B------:R-:W-:-:S03]  /*6840*/  IMAD.MOV.U32 R13, RZ, RZ, -0x1 ;  /* 0xffffffffff0d7424 */ /* 0x000fc600078e00ff */
        /* <DEDUP_REMOVED lines=25> */
.L_x_127:
[----:B-1----:R-:W-:Y:S01]  /*69e0*/  SHF.R.U64 R6, R12, R25, R13 ;  /* 0x000000190c067219 */ /* 0x002fe2000000120d */
[----:B0-----:R-:W-:Y:S01]  /*69f0*/  VIADD R13, R24, 0xffffffff ;  /* 0xffffffff180d7836 */ /* 0x001fe20000000000 */
[----:B------:R-:W-:Y:S01]  /*6a00*/  SHF.L.U32 R9, R31, R26, RZ ;  /* 0x0000001a1f097219 */ /* 0x000fe200000006ff */
[----:B------:R-:W-:Y:S01]  /*6a10*/  @P3 IMAD R10, R11, R20, R8 ;  /* 0x000000140b0a3224 */ /* 0x000fe200078e0208 */
[----:B------:R-:W-:Y:S01]  /*6a20*/  LOP3.LUT R5, R22, R33, RZ, 0xc0, !PT ;  /* 0x0000002116057212 */ /* 0x000fe200078ec0ff */
[----:B------:R-:W-:Y:S01]  /*6a30*/  IMAD.MOV R12, RZ, RZ, -R6 ;  /* 0x000000ffff0c7224 */ /* 0x000fe200078e0a06 */
[----:B------:R-:W-:Y:S01]  /*6a40*/  LOP3.LUT R18, R18, R13, RZ, 0xc0, !PT ;  /* 0x0000000d12127212 */ /* 0x000fe200078ec0ff */
[----:B------:R-:W-:Y:S02]  /*6a50*/  IMAD.MOV.U32 R8, RZ, RZ, 0x1 ;  /* 0x00000001ff087424 */ /* 0x000fe400078e00ff */
[----:B------:R-:W-:Y:S02]  /*6a60*/  IMAD R9, R9, R6, R5 ;  /* 0x0000000609097224 */ /* 0x000fe400078e0205 */
[----:B--2---:R-:W-:-:S02]  /*6a70*/  IMAD R5, R12, R27, R23 ;  /* 0x0000001b0c057224 */ /* 0x004fc400078e0217 */
[----:B---3--:R-:W-:Y:S02]  /*6a80*/  IMAD R6, R9, R30, R10 ;  /* 0x0000001e09067224 */ /* 0x008fe400078e020a */
[----:B------:R-:W-:Y:S01]  /*6a90*/  IMAD R9, R5, R24, R18 ;  /* 0x0000001805097224 */ /* 0x000fe200078e0212 */
[----:B------:R-:W-:Y:S01]  /*6aa0*/  PRMT R5, R8, 0x7610, R5 ;  /* 0x0000761008057816 */ /* 0x000fe20000000005 */
[----:B------:R-:W-:-:S03]  /*6ab0*/  IMAD.MOV.U32 R17, RZ, RZ, R21 ;  /* 0x000000ffff117224 */ /* 0x000fc600078e0015 */
[----:B------:R-:W-:Y:S02]  /*6ac0*/  SEL R14, R9, R6, !P3 ;  /* 0x00000006090e7207 */ /* 0x000fe40005800000 */
[----:B------:R-:W-:-:S07]  /*6ad0*/  SEL R6, R6, R9, !P3 ;  /* 0x0000000906067207 */ /* 0x000fce0005800000 */
.L_x_125:
[----:B------:R-:W-:-:S08]  /*6ae0*/  NOP ;  /* 0x0000000000007918 */ /* 0x000fd00000000000 */
[----:B------:R-:W0:-:S00]  /*6af0*/  USETMAXREG.DEALLOC.CTAPOOL 0x28 ;  /* 0x00000028000079c8 */ /* 0x000e0000080e0500 */
[----:B0-----:R-:W-:-:S13]  /*6b00*/  ISETP.NE.AND P0, PT, R7, RZ, PT ;  /* 0x000000ff0700720c */ /* 0x001fda0003f05270 */
[----:B------:R-:W-:Y:S05]  /*6b10*/  @P0 EXIT ;  /* 0x000000000000094d */ /* 0x000fea0003800000 */
[----:B------:R-:W-:Y:S01]  /*6b20*/  LOP3.LUT P0, RZ, R5, 0xff, RZ, 0xc0, !PT ;  /* 0x000000ff05ff7812 */ /* 0x000fe2000780c0ff */
[----:B------:R-:W-:Y:S02]  /*6b30*/  IMAD.MOV.U32 R5, RZ, RZ, 0x1 ;  /* 0x00000001ff057424 */ /* 0x000fe400078e00ff */
[----:B------:R-:W-:-:S10]  /*6b40*/  IMAD.MOV.U32 R13, RZ, RZ, RZ ;  /* 0x000000ffff0d7224 */ /* 0x000fd400078e00ff */
[----:B------:R-:W-:Y:S05]  /*6b50*/  @!P0 BRA `(.L_x_128) ;  /* 0x0000000c00308947 */ /* 0x000fea0003800000 */
[----:B------:R-:W0:Y:S01]  /*6b60*/  LDC R5, c[0x0][0x28c] ;  /* 0x0000a300ff057b82 */ /* 0x000e220000000800 */
[----:B------:R-:W1:Y:S01]  /*6b70*/  S2R R11, SR_CgaCtaId ;  /* 0x00000000000b7919 */ /* 0x000e620000008800 */
[----:B------:R-:W-:Y:S01]  /*6b80*/  ULDC UR5, c[0x0][0x600] ;  /* 0x0001800000057ab9 */ /* 0x000fe20000000800 */
[----:B------:R-:W-:Y:S01]  /*6b90*/  ULDC UR4, c[0x0][0xc] ;  /* 0x0000030000047ab9 */ /* 0x000fe20000000800 */
[----:B------:R-:W-:Y:S01]  /*6ba0*/  UIADD3 UR16, UR5, -0x1, URZ ;  /* 0xffffffff05107890 */ /* 0x000fe2000fffe03f */
[----:B------:R-:W-:Y:S01]  /*6bb0*/  BSSY B0, `(.L_x_128) ;  /* 0x00000c6000007945 */ /* 0x000fe20003800000 */
[----:B------:R-:W-:Y:S01]  /*6bc0*/  ULDC UR6, c[0x0][0x658] ;  /* 0x0001960000067ab9 */ /* 0x000fe20000000800 */
[----:B------:R-:W-:Y:S01]  /*6bd0*/  ULDC UR5, c[0x0][0x10] ;  /* 0x0000040000057ab9 */ /* 0x000fe20000000800 */
[----:B------:R-:W-:Y:S01]  /*6be0*/  UMOV UR7, 0xffffffff ;  /* 0xffffffff00077882 */ /* 0x000fe20000000000 */
[----:B------:R-:W-:Y:S01]  /*6bf0*/  UMOV UR8, 0x1 ;  /* 0x0000000100087882 */ /* 0x000fe20000000000 */
[----:B------:R-:W-:Y:S01]  /*6c00*/  UIMAD.WIDE.U32 UR4, UR4, UR5, URZ ;  /* 0x00000005040472a5 */ /* 0x000fe2000f8e003f */
[----:B------:R-:W-:Y:S01]  /*6c10*/  IMAD.MOV.U32 R16, RZ, RZ, 0x1 ;  /* 0x00000001ff107424 */ /* 0x000fe200078e00ff */
[----:B------:R-:W-:Y:S01]  /*6c20*/  USHF.L.U32 UR7, UR7, UR6, URZ ;  /* 0x0000000607077299 */ /* 0x000fe2000800063f */
[----:B------:R-:W-:Y:S01]  /*6c30*/  LOP3.LUT R15, R4, 0x2, RZ, 0xfc, !PT ;  /* 0x00000002040f7812 */ /* 0x000fe200078efcff */
[----:B------:R-:W-:Y:S01]  /*6c40*/  USHF.L.U32 UR18, UR8, UR6, URZ ;  /* 0x0000000608127299 */ /* 0x000fe2000800063f */
[----:B------:R-:W-:Y:S01]  /*6c50*/  IMAD.MOV.U32 R13, RZ, RZ, RZ ;  /* 0x000000ffff0d7224 */ /* 0x000fe200078e00ff */
[----:B------:R-:W-:Y:S01]  /*6c60*/  ULOP3.LUT UR17, URZ, UR7, URZ, 0x33, !UPT ;  /* 0x000000073f117292 */ /* 0x000fe2000f8e333f */
[----:B------:R-:W-:Y:S01]  /*6c70*/  ULDC UR6, c[0x0][0x14] ;  /* 0x0000050000067ab9 */ /* 0x000fe20000000800 */
[----:B------:R-:W-:Y:S01]  /*6c80*/  ULDC.64 UR22, c[0x0][0x198] ;  /* 0x0000660000167ab9 */ /* 0x000fe20000000a00 */
[----:B------:R-:W-:-:S02]  /*6c90*/  UIMAD.WIDE.U32 UR20, UR4, UR6, URZ ;  /* 0x00000006041472a5 */ /* 0x000fc4000f8e003f */
[----:B------:R-:W-:Y:S01]  /*6ca0*/  UIMAD UR13, UR5, UR6, URZ ;  /* 0x00000006050d72a4 */ /* 0x000fe2000f8e023f */
[----:B0-----:R-:W-:-:S03]  /*6cb0*/  VIADD R5, R5, 0x1f ;  /* 0x0000001f05057836 */ /* 0x001fc60000000000 */
[----:B------:R-:W-:Y:S02]  /*6cc0*/  UIADD3 UR13, UR21, UR13, URZ ;  /* 0x0000000d150d7290 */ /* 0x000fe4000fffe03f */
[----:B------:R-:W-:-:S04]  /*6cd0*/  SHF.R.S32.HI R8, RZ, 0x1f, R5 ;  /* 0x0000001fff087819 */ /* 0x000fc80000011405 */
[----:B------:R-:W-:Y:S01]  /*6ce0*/  LEA.HI R8, R8, R5, RZ, 0x5 ;  /* 0x0000000508087211 */ /* 0x000fe200078f28ff */
[----:B------:R-:W-:Y:S01]  /*6cf0*/  IMAD.MOV.U32 R5, RZ, RZ, 0x1 ;  /* 0x00000001ff057424 */ /* 0x000fe200078e00ff */
[----:B-1----:R-:W-:Y:S02]  /*6d00*/  LOP3.LUT R11, R11, 0x1, RZ, 0xc0, !PT ;  /* 0x000000010b0b7812 */ /* 0x002fe400078ec0ff */
[----:B------:R-:W-:-:S05]  /*6d10*/  SHF.R.S32.HI R10, RZ, 0x5, R8 ;  /* 0x00000005ff0a7819 */ /* 0x000fca0000011408 */
[----:B------:R-:W-:-:S07]  /*6d20*/  VIADD R12, R10, 0x1 ;  /* 0x000000010a0c7836 */ /* 0x000fce0000000000 */
.L_x_139:
[----:B------:R-:W-:-:S03]  /*6d30*/  UMOV UR4, 0xffffffff ;  /* 0xffffffff00047882 */ /* 0x000fc60000000000 */
[----:B------:R-:W-:Y:S05]  /*6d40*/  BRA.DIV UR4, `(.L_x_129) ;  /* 0x0000001e04dc7947 */ /* 0x000fea000b800000 */
[----:B------:R-:W-:-:S13]  /*6d50*/  ELECT P0, URZ, PT ;  /* 0x00000000003f782f */ /* 0x000fda0003800000 */
.L_x_180:
[----:B------:R-:W0:Y:S01]  /*6d60*/  LDC R7, c[0x0][0x28c] ;  /* 0x0000a300ff077b82 */ /* 0x000e220000000800 */
[----:B------:R-:W-:Y:S01]  /*6d70*/  BSSY B1, `(.L_x_130) ;  /* 0x0000039000017945 */ /* 0x000fe20003800000 */
[----:B0-----:R-:W-:-:S13]  /*6d80*/  ISETP.LT.OR P0, PT, R7, 0x1, !P0 ;  /* 0x000000010700780c */ /* 0x001fda0004701670 */
[----:B------:R-:W-:Y:S05]  /*6d90*/  @P0 BRA `(.L_x_131) ;  /* 0x0000000000d80947 */ /* 0x000fea0003800000 */
[----:B------:R-:W-:Y:S02]  /*6da0*/  IMAD R14, R14, 0x2, R11 ;  /* 0x000000020e0e7824 */ /* 0x000fe400078e020b */
[----:B------:R-:W-:Y:S02]  /*6db0*/  IMAD.SHL.U32 R19, R6, 0x80, RZ ;  /* 0x0000008006137824 */ /* 0x000fe400078e00ff */
[----:B------:R-:W-:Y:S02]  /*6dc0*/  IMAD.MOV.U32 R22, RZ, RZ, RZ ;  /* 0x000000ffff167224 */ /* 0x000fe400078e00ff */
[----:B------:R-:W-:Y:S02]  /*6dd0*/  IMAD.MOV.U32 R6, RZ, RZ, R12 ;  /* 0x000000ffff067224 */ /* 0x000fe400078e000c */
[----:B------:R-:W-:Y:S02]  /*6de0*/  IMAD.MOV.U32 R7, RZ, RZ, R5 ;  /* 0x000000ffff077224 */ /* 0x000fe400078e0005 */
[----:B------:R-:W-:-:S02]  /*6df0*/  IMAD.MOV.U32 R8, RZ, RZ, R13 ;  /* 0x000000ffff087224 */ /* 0x000fc400078e000d */
[----:B------:R-:W-:-:S07]  /*6e00*/  IMAD R18, R14, 0x28, RZ ;  /* 0x000000280e127824 */ /* 0x000fce00078e02ff */
.L_x_134:
[----:B------:R-:W0:Y:S01]  /*6e10*/  S2R R14, SR_CgaCtaId ;  /* 0x00000000000e7919 */ /* 0x000e220000008800 */
[----:B------:R-:W-:Y:S02]  /*6e20*/  MOV R9, 0x400 ;  /* 0x0000040000097802 */ /* 0x000fe40000000f00 */
[----:B------:R-:W-:Y:S02]  /*6e30*/  LOP3.LUT P1, RZ, R0, 0x7f, RZ, 0xc0, !PT ;  /* 0x0000007f00ff7812 */ /* 0x000fe4000782c0ff */
[----:B0-----:R-:W-:Y:S02]  /*6e40*/  LEA R21, R14, R9, 0x18 ;  /* 0x000000090e157211 */ /* 0x001fe400078ec0ff */
[----:B------:R-:W-:-:S09]  /*6e50*/  SHF.L.U32 R9, R7, 0x1f, RZ ;  /* 0x0000001f07097819 */ /* 0x000fd200000006ff */
[----:B------:R-:W0:Y:S01]  /*6e60*/  @!P1 LDC R14, c[0x0][0x500] ;  /* 0x00014000ff0e9b82 */ /* 0x000e220000000800 */
[----:B------:R-:W-:-:S04]  /*6e70*/  IMAD R20, R8, 0x8, R21 ;  /* 0x0000000808147824 */ /* 0x000fc800078e0215 */
[----:B------:R-:W1:Y:S02]  /*6e80*/  SYNCS.PHASECHK.TRANS64.TRYWAIT P0, [R20+URZ+0x110], R9 ;  /* 0x00011009140075a7 */ /* 0x000e64000800017f */
[----:B-1----:R-:W-:Y:S05]  /*6e90*/  @!P0 BRA `(.L_x_132) ;  /* 0x0000001c00a88947 */ /* 0x002fea0003800000 */
.L_x_181:
[----:B-1----:R-:W-:Y:S01]  /*6ea0*/  PRMT R9, R15, 0x9910, RZ ;  /* 0x000099100f097816 */ /* 0x002fe200000000ff */
[----:B0-----:R0:W-:Y:S03]  /*6eb0*/  @!P1 SYNCS.ARRIVE.TRANS64 RZ, [R20+URZ], R14 ;  /* 0x0000000e14ff99a7 */ /* 0x0011e6000800003f */
[----:B------:R-:W-:-:S13]  /*6ec0*/  ISETP.NE.AND P0, PT, R9, 0x2, PT ;  /* 0x000000020900780c */ /* 0x000fda0003f05270 */
[----:B0-----:R-:W-:Y:S05]  /*6ed0*/  @P0 BRA `(.L_x_133) ;  /* 0x0000000000040947 */ /* 0x001fea0003800000 */
[----:B------:R-:W-:Y:S01]  /*6ee0*/  BPT.TRAP 0x1 ;  /* 0x000000040000795c */ /* 0x000fe20000300000 */
.L_x_133:
[----:B------:R-:W-:Y:S01]  /*6ef0*/  IMAD R9, R8, 0x2, R11 ;  /* 0x0000000208097824 */ /* 0x000fe200078e020b */
[----:B------:R-:W-:Y:S01]  /*6f00*/  R2UR UR9, R20 ;  /* 0x00000000140972ca */ /* 0x000fe200000e0000 */
[--C-:B------:R-:W-:Y:S01]  /*6f10*/  IMAD R14, R8, 0x1000, R21.reuse ;  /* 0x00001000080e7824 */ /* 0x100fe200078e0215 */
[----:B------:R-:W-:Y:S01]  /*6f20*/  UIADD3 UR4, UP0, UR22, 0xf0, URZ ;  /* 0x000000f016047890 */ /* 0x000fe2000ff1e03f */
[----:B------:R-:W-:Y:S01]  /*6f30*/  IMAD R9, R9, 0x500, R21 ;  /* 0x0000050009097824 */ /* 0x000fe200078e0215 */
[----:B------:R-:W-:Y:S01]  /*6f40*/  R2UR UR11, R19 ;  /* 0x00000000130b72ca */ /* 0x000fe200000e0000 */
[----:B------:R-:W-:Y:S01]  /*6f50*/  VIADD R6, R6, 0xffffffff ;  /* 0xffffffff06067836 */ /* 0x000fe20000000000 */
[----:B------:R-:W-:Y:S01]  /*6f60*/  R2UR UR5, R14 ;  /* 0x000000000e0572ca */ /* 0x000fe200000e0000 */
[----:B------:R-:W-:Y:S01]  /*6f70*/  UIADD3 UR24, UP1, UR22, 0x1f0, URZ ;  /* 0x000001f016187890 */ /* 0x000fe2000ff3e03f */
[----:B------:R-:W-:Y:S01]  /*6f80*/  R2UR UR8, R9 ;  /* 0x00000000090872ca */ /* 0x000fe200000e0000 */
[----:B------:R-:W-:Y:S01]  /*6f90*/  VIADD R8, R8, 0x1 ;  /* 0x0000000108087836 */ /* 0x000fe20000000000 */
[----:B------:R-:W-:Y:S01]  /*6fa0*/  R2UR UR10, R22 ;  /* 0x00000000160a72ca */ /* 0x000fe200000e0000 */
[----:B------:R-:W-:Y:S01]  /*6fb0*/  UIADD3.X UR25, URZ, UR23, URZ, UP1, !UPT ;  /* 0x000000173f197290 */ /* 0x000fe20008ffe43f */
[----:B------:R-:W-:Y:S01]  /*6fc0*/  R2UR UR12, R17 ;  /* 0x00000000110c72ca */ /* 0x000fe200000e0000 */
[----:B------:R-:W-:Y:S01]  /*6fd0*/  UMOV UR6, 0x0 ;  /* 0x0000000000067882 */ /* 0x000fe20000000000 */
[----:B------:R-:W-:Y:S01]  /*6fe0*/  R2UR UR19, R18 ;  /* 0x00000000121372ca */ /* 0x000fe200000e0000 */
[----:B------:R-:W-:Y:S01]  /*6ff0*/  UMOV UR7, 0x10000000 ;  /* 0x1000000000077882 */ /* 0x000fe20000000000 */
[----:B------:R-:W-:Y:S01]  /*7000*/  ISETP.GT.AND P1, PT, R6, 0x1, PT ;  /* 0x000000010600780c */ /* 0x000fe20003f24270 */
[----:B------:R-:W-:Y:S01]  /*7010*/  UMOV UR26, 0x30000 ;  /* 0x00030000001a7882 */ /* 0x000fe20000000000 */
[----:B------:R-:W-:Y:S01]  /*7020*/  ISETP.NE.AND P0, PT, R8, 0x22, PT ;  /* 0x000000220800780c */ /* 0x000fe20003f05270 */
[----:B------:R-:W-:Y:S01]  /*7030*/  UIADD3 UR14, UR5, 0x300, URZ ;  /* 0x00000300050e7890 */ /* 0x000fe2000fffe03f */
[----:B------:R-:W-:Y:S01]  /*7040*/  VIADD R22, R22, 0x20 ;  /* 0x0000002016167836 */ /* 0x000fe20000000000 */
[----:B------:R-:W-:Y:S01]  /*7050*/  UIADD3.X UR5, URZ, UR23, URZ, UP0, !UPT ;  /* 0x000000173f057290 */ /* 0x000fe200087fe43f */
[----:B------:R-:W-:Y:S01]  /*7060*/  SEL R14, RZ, 0x1, P0 ;  /* 0x00000001ff0e7807 */ /* 0x000fe20000000000 */
[----:B------:R-:W-:Y:S01]  /*7070*/  UIADD3 UR15, UR8, 0x22300, URZ ;  /* 0x00022300080f7890 */ /* 0x000fe2000fffe03f */
[----:B------:R-:W-:-:S02]  /*7080*/  SEL R8, R8, RZ, P0 ;  /* 0x000000ff08087207 */ /* 0x000fc40000000000 */
[----:B------:R-:W-:Y:S01]  /*7090*/  UMOV UR8, UR14 ;  /* 0x0000000e00087c82 */ /* 0x000fe20008000000 */
[----:B------:R-:W-:-:S03]  /*70a0*/  LOP3.LUT R7, R7, R14, RZ, 0x3c, !PT ;  /* 0x0000000e07077212 */ /* 0x000fc600078e3cff */
[----:B------:R0:W-:Y:S02]  /*70b0*/  UTMALDG.3D [UR8], [UR4], desc[UR6] ;  /* 0x00000608040075b4 */ /* 0x0001e40008011000 */
[----:B0-----:R-:W-:Y:S01]  /*70c0*/  UMOV UR8, UR15 ;  /* 0x0000000f00087c82 */ /* 0x001fe20008000000 */
[----:B------:R-:W-:Y:S02]  /*70d0*/  UMOV UR11, UR19 ;  /* 0x00000013000b7c82 */ /* 0x000fe40008000000 */
[----:B------:R0:W-:Y:S02]  /*70e0*/  UTMALDG.3D.MULTICAST [UR8], [UR24], UR26, desc[UR6] ;  /* 0x00000608180073b4 */ /* 0x0001e4000801181a */
[----:B0-----:R-:W-:Y:S05]  /*70f0*/  @P1 BRA `(.L_x_134) ;  /* 0xfffffffc00441947 */ /* 0x001fea000383ffff */
.L_x_131:
[----:B------:R-:W-:Y:S05]  /*7100*/  BSYNC B1 ;  /* 0x0000000000017941 */ /* 0x000fea0003800000 */
.L_x_130:
[----:B------:R-:W-:Y:S01]  /*7110*/  LOP3.LUT P1, RZ, R16, 0xff, RZ, 0xc0, !PT ;  /* 0x000000ff10ff7812 */ /* 0x000fe2000782c0ff */
[C---:B------:R-:W-:Y:S01]  /*7120*/  IMAD.IADD R13, R10.reuse, 0x1, R13 ;  /* 0x000000010a0d7824 */ /* 0x040fe200078e020d */
[----:B------:R-:W-:Y:S01]  /*7130*/  ULDC.64 UR4, c[0x0][0x650] ;  /* 0x0001940000047ab9 */ /* 0x000fe20000000a00 */
[C---:B------:R-:W-:Y:S01]  /*7140*/  ISETP.GE.U32.AND P2, PT, R10.reuse, 0x22, PT ;  /* 0x000000220a00780c */ /* 0x040fe20003f46070 */
[----:B------:R-:W-:Y:S01]  /*7150*/  BSSY B1, `(.L_x_135) ;  /* 0x0000069000017945 */ /* 0x000fe20003800000 */
[----:B------:R-:W-:Y:S01]  /*7160*/  IMAD.MOV.U32 R14, RZ, RZ, -0x1 ;  /* 0xffffffffff0e7424 */ /* 0x000fe200078e00ff */
[----:B------:R-:W-:Y:S01]  /*7170*/  ISETP.GT.U32.AND P0, PT, R13, 0x21, PT ;  /* 0x000000210d00780c */ /* 0x000fe20003f04070 */
[----:B------:R-:W-:Y:S01]  /*7180*/  IMAD.MOV.U32 R17, RZ, RZ, -0x1 ;  /* 0xffffffffff117424 */ /* 0x000fe200078e00ff */
[----:B------:R-:W-:Y:S02]  /*7190*/  PRMT R16, RZ, 0x7610, R16 ;  /* 0x00007610ff107816 */ /* 0x000fe40000000010 */
[----:B------:R-:W-:-:S03]  /*71a0*/  ISETP.LT.U32.AND P0, PT, R10, 0x22, P0 ;  /* 0x000000220a00780c */ /* 0x000fc60000701070 */
[----:B------:R-:W0:Y:S01]  /*71b0*/  @P1 S2R R7, SR_CgaCtaId ;  /* 0x0000000000071919 */ /* 0x000e220000008800 */
[----:B------:R-:W-:-:S04]  /*71c0*/  @P1 MOV R6, 0x400 ;  /* 0x0000040000061802 */ /* 0x000fc80000000f00 */
[----:B0-----:R-:W-:Y:S01]  /*71d0*/  @P1 LEA R8, R7, R6, 0x18 ;  /* 0x0000000607081211 */ /* 0x001fe200078ec0ff */
[----:B------:R-:W-:Y:S01]  /*71e0*/  IMAD.WIDE.U32 R6, R13, -0xf0f0f0f, RZ ;  /* 0xf0f0f0f10d067825 */ /* 0x000fe200078e00ff */
[----:B------:R-:W-:Y:S02]  /*71f0*/  SEL R6, RZ, 0x1, !P0 ;  /* 0x00000001ff067807 */ /* 0x000fe40004000000 */
[----:B------:R0:W-:Y:S01]  /*7200*/  @P1 SYNCS.ARRIVE.TRANS64.A1T0 RZ, [R8+URZ+0x238], RZ ;  /* 0x000238ff08ff19a7 */ /* 0x0001e2000810003f */
[----:B------:R-:W-:Y:S02]  /*7210*/  IADD3 R2, P1, R2, UR20, RZ ;  /* 0x0000001402027c10 */ /* 0x000fe4000ff3e0ff */
[----:B------:R-:W-:Y:S01]  /*7220*/  LOP3.LUT R5, R5, R6, RZ, 0x3c, !PT ;  /* 0x0000000605057212 */ /* 0x000fe200078e3cff */
[----:B------:R-:W-:Y:S01]  /*7230*/  IMAD.MOV.U32 R6, RZ, RZ, -0x1 ;  /* 0xffffffffff067424 */ /* 0x000fe200078e00ff */
[----:B------:R-:W-:Y:S02]  /*7240*/  IADD3.X R3, R3, UR13, RZ, P1, !PT ;  /* 0x0000000d03037c10 */ /* 0x000fe40008ffe4ff */
[----:B------:R-:W-:-:S02]  /*7250*/  ISETP.GE.U32.AND P0, PT, R2, UR4, PT ;  /* 0x0000000402007c0c */ /* 0x000fc4000bf06070 */
[----:B0-----:R-:W-:Y:S02]  /*7260*/  SHF.R.U32.HI R8, RZ, 0x5, R7 ;  /* 0x00000005ff087819 */ /* 0x001fe40000011607 */
[----:B------:R-:W-:Y:S02]  /*7270*/  ISETP.GE.U32.AND.EX P0, PT, R3, UR5, PT, P0 ;  /* 0x0000000503007c0c */ /* 0x000fe4000bf06100 */
[----:B------:R-:W-:Y:S01]  /*7280*/  @P2 LOP3.LUT R5, R5, 0x1, R8, 0x78, !PT ;  /* 0x0000000105052812 */ /* 0x000fe200078e7808 */
[----:B------:R-:W-:Y:S01]  /*7290*/  IMAD R13, R8, -0x22, R13 ;  /* 0xffffffde080d7824 */ /* 0x000fe200078e020d */
[----:B------:R-:W-:-:S09]  /*72a0*/  PRMT R7, RZ, 0x7610, R7 ;  /* 0x00007610ff077816 */ /* 0x000fd20000000007 */
[----:B------:R-:W-:Y:S05]  /*72b0*/  @P0 BRA `(.L_x_136) ;  /* 0x0000000400480947 */ /* 0x000fea0003800000 */
[----:B------:R-:W0:Y:S01]  /*72c0*/  S2R R18, SR_CTAID.X ;  /* 0x0000000000127919 */ /* 0x000e220000002500 */
[----:B------:R-:W-:Y:S01]  /*72d0*/  ULDC.64 UR4, c[0x0][0x628] ;  /* 0x00018a0000047ab9 */ /* 0x000fe20000000a00 */
[----:B------:R-:W1:Y:S01]  /*72e0*/  LDC R19, c[0x0][0x144] ;  /* 0x00005100ff137b82 */ /* 0x000e620000000800 */
[----:B------:R-:W-:Y:S01]  /*72f0*/  ISETP.NE.U32.AND P0, PT, RZ, UR4, PT ;  /* 0x00000004ff007c0c */ /* 0x000fe2000bf05070 */
[----:B------:R-:W2:Y:S01]  /*7300*/  S2R R14, SR_CTAID.Y ;  /* 0x00000000000e7919 */ /* 0x000ea20000002600 */
[----:B------:R-:W-:Y:S01]  /*7310*/  ULDC UR7, c[0x0][0x630] ;  /* 0x00018c0000077ab9 */ /* 0x000fe20000000800 */
[----:B------:R-:W-:Y:S01]  /*7320*/  ULDC UR8, c[0x0][0x150] ;  /* 0x0000540000087ab9 */ /* 0x000fe20000000800 */
[----:B------:R-:W-:Y:S01]  /*7330*/  ISETP.NE.AND.EX P0, PT, RZ, UR5, PT, P0 ;  /* 0x00000005ff007c0c */ /* 0x000fe2000bf05300 */
[----:B------:R-:W-:Y:S02]  /*7340*/  IMAD.MOV.U32 R6, RZ, RZ, R2 ;  /* 0x000000ffff067224 */ /* 0x000fe400078e0002 */
[----:B------:R-:W-:Y:S01]  /*7350*/  IMAD.MOV.U32 R7, RZ, RZ, R3 ;  /* 0x000000ffff077224 */ /* 0x000fe200078e0003 */
[----:B0-----:R-:W-:-:S09]  /*7360*/  I2FP.F32.U32 R20, R18 ;  /* 0x0000001200147245 */ /* 0x001fd20000201000 */
[----:B------:R-:W-:Y:S05]  /*7370*/  @!P0 BRA `(.L_x_137) ;  /* 0x0000000000288947 */ /* 0x000fea0003800000 */
[----:B------:R-:W-:Y:S02]  /*7380*/  ULDC UR6, c[0x0][0x634] ;  /* 0x00018d0000067ab9 */ /* 0x000fe40000000800 */
[----:B------:R-:W-:-:S05]  /*7390*/  IADD3 R7, P0, R2, UR6, RZ ;  /* 0x0000000602077c10 */ /* 0x000fca000ff1e0ff */
[----:B------:R-:W-:-:S04]  /*73a0*/  IMAD.X R17, RZ, RZ, R3, P0 ;  /* 0x000000ffff117224 */ /* 0x000fc800000e0603 */
[----:B------:R-:W-:-:S04]  /*73b0*/  IMAD.WIDE.U32 R8, R17, UR4, RZ ;  /* 0x0000000411087c25 */ /* 0x000fc8000f8e00ff */
[----:B------:R-:W-:-:S04]  /*73c0*/  IMAD.WIDE.U32 R8, P0, R7, UR5, R8 ;  /* 0x0000000507087c25 */ /* 0x000fc8000f800008 */
[----:B------:R-:W-:-:S04]  /*73d0*/  IMAD.WIDE.U32 R6, R7, UR4, RZ ;  /* 0x0000000407067c25 */ /* 0x000fc8000f8e00ff */
[----:B------:R-:W-:Y:S01]  /*73e0*/  IMAD.MOV.U32 R6, RZ, RZ, R9 ;  /* 0x000000ffff067224 */ /* 0x000fe200078e0009 */
[----:B------:R-:W-:Y:S01]  /*73f0*/  IADD3 RZ, P1, R7, R8, RZ ;  /* 0x0000000807ff7210 */ /* 0x000fe20007f3e0ff */
[----:B------:R-:W-:-:S04]  /*7400*/  IMAD.X R7, RZ, RZ, RZ, P0 ;  /* 0x000000ffff077224 */ /* 0x000fc800000e06ff */
[----:B------:R-:W-:-:S08]  /*7410*/  IMAD.WIDE.U32.X R6, R17, UR5, R6, P1 ;  /* 0x0000000511067c25 */ /* 0x000fd000088e0406 */
.L_x_137:
[----:B------:R-:W-:Y:S01]  /*7420*/  FMUL R20, R20, UR8 ;  /* 0x0000000814147c20 */ /* 0x000fe20008400000 */
[--C-:B------:R-:W-:Y:S01]  /*7430*/  SHF.R.U64 R17, R6, UR7, R7.reuse ;  /* 0x0000000706117c19 */ /* 0x100fe20008001207 */
[----:B------:R-:W-:Y:S01]  /*7440*/  ULDC.64 UR4, c[0x0][0x620] ;  /* 0x0001880000047ab9 */ /* 0x000fe20000000a00 */
[----:B------:R-:W-:Y:S01]  /*7450*/  SHF.R.U32.HI R6, RZ, UR7, R7 ;  /* 0x00000007ff067c19 */ /* 0x000fe20008011607 */
[----:B------:R-:W-:Y:S01]  /*7460*/  ULDC.64 UR6, c[0x0][0x640] ;  /* 0x0001900000067ab9 */ /* 0x000fe20000000a00 */
[----:B------:R-:W-:Y:S01]  /*7470*/  IADD3 R7, P0, RZ, -R17, RZ ;  /* 0x80000011ff077210 */ /* 0x000fe20007f1e0ff */
[----:B------:R-:W0:Y:S01]  /*7480*/  F2I.U32.TRUNC.NTZ R20, R20 ;  /* 0x0000001400147305 */ /* 0x000e22000020f000 */
[----:B------:R-:W3:Y:S03]  /*7490*/  LDC R21, c[0x0][0x148] ;  /* 0x00005200ff157b82 */ /* 0x000ee60000000800 */
[----:B------:R-:W-:Y:S01]  /*74a0*/  IMAD.X R6, RZ, RZ, ~R6, P0 ;  /* 0x000000ffff067224 */ /* 0x000fe200000e0e06 */
[----:B------:R-:W-:-:S03]  /*74b0*/  ISETP.NE.U32.AND P0, PT, RZ, UR6, PT ;  /* 0x00000006ff007c0c */ /* 0x000fc6000bf05070 */
[----:B------:R-:W-:Y:S01]  /*74c0*/  IMAD R6, R6, UR4, RZ ;  /* 0x0000000406067c24 */ /* 0x000fe2000f8e02ff */
[----:B------:R-:W-:-:S03]  /*74d0*/  ISETP.NE.AND.EX P0, PT, RZ, UR7, PT, P0 ;  /* 0x00000007ff007c0c */ /* 0x000fc6000bf05300 */
[C---:B------:R-:W-:Y:S01]  /*74e0*/  IMAD R9, R7.reuse, UR5, R6 ;  /* 0x0000000507097c24 */ /* 0x040fe2000f8e0206 */
[----:B------:R-:W-:Y:S01]  /*74f0*/  ULDC UR5, c[0x0][0x154] ;  /* 0x0000550000057ab9 */ /* 0x000fe20000000800 */
[----:B------:R-:W-:Y:S01]  /*7500*/  IMAD.WIDE.U32 R6, R7, UR4, R2 ;  /* 0x0000000407067c25 */ /* 0x000fe2000f8e0002 */
[----:B------:R-:W-:-:S03]  /*7510*/  ULDC UR4, c[0x0][0x618] ;  /* 0x0001860000047ab9 */ /* 0x000fc60000000800 */
[----:B0-----:R-:W-:Y:S02]  /*7520*/  IMAD.MOV R8, RZ, RZ, -R20 ;  /* 0x000000ffff087224 */ /* 0x001fe400078e0a14 */
[----:B------:R-:W-:Y:S02]  /*7530*/  IMAD.IADD R7, R7, 0x1, R9 ;  /* 0x0000000107077824 */ /* 0x000fe400078e0209 */
[----:B-1----:R-:W-:Y:S01]  /*7540*/  IMAD R18, R19, R8, R18 ;  /* 0x0000000813127224 */ /* 0x002fe200078e0212 */
[----:B--2---:R-:W-:Y:S02]  /*7550*/  I2FP.F32.U32 R8, R14 ;  /* 0x0000000e00087245 */ /* 0x004fe40000201000 */
[--C-:B------:R-:W-:Y:S02]  /*7560*/  SHF.R.U64 R19, R6, UR4, R7.reuse ;  /* 0x0000000406137c19 */ /* 0x100fe40008001207 */
[----:B------:R-:W-:Y:S01]  /*7570*/  SHF.R.U32.HI R6, RZ, UR4, R7 ;  /* 0x00000004ff067c19 */ /* 0x000fe20008011607 */
[----:B------:R-:W-:Y:S01]  /*7580*/  FMUL R8, R8, UR5 ;  /* 0x0000000508087c20 */ /* 0x000fe20008400000 */
[----:B------:R-:W-:-:S02]  /*7590*/  ULDC UR4, c[0x0][0x608] ;  /* 0x0001820000047ab9 */ /* 0x000fc40000000800 */
[--C-:B------:R-:W-:Y:S01]  /*75a0*/  SHF.R.U64 R22, R19, UR4, R6.reuse ;  /* 0x0000000413167c19 */ /* 0x100fe20008001206 */
[----:B------:R0:W1:Y:S01]  /*75b0*/  F2I.U32.TRUNC.NTZ R24, R8 ;  /* 0x0000000800187305 */ /* 0x000062000020f000 */
[----:B------:R-:W-:Y:S01]  /*75c0*/  SHF.R.U32.HI R7, RZ, UR4, R6 ;  /* 0x00000004ff077c19 */ /* 0x000fe20008011606 */
[----:B------:R-:W-:-:S03]  /*75d0*/  ULDC UR4, c[0x0][0x658] ;  /* 0x0001960000047ab9 */ /* 0x000fc60000000800 */
[--C-:B------:R-:W-:Y:S02]  /*75e0*/  SHF.R.U64 R20, R22, UR4, R7.reuse ;  /* 0x0000000416147c19 */ /* 0x100fe40008001207 */
[----:B------:R-:W-:-:S03]  /*75f0*/  SHF.R.U32.HI R23, RZ, UR4, R7 ;  /* 0x00000004ff177c19 */ /* 0x000fc60008011607 */
[----:B------:R-:W-:Y:S02]  /*7600*/  IMAD.MOV.U32 R6, RZ, RZ, R20 ;  /* 0x000000ffff067224 */ /* 0x000fe400078e0014 */
[----:B------:R-:W-:Y:S01]  /*7610*/  IMAD.MOV.U32 R7, RZ, RZ, R23 ;  /* 0x000000ffff077224 */ /* 0x000fe200078e0017 */
[----:B0-----:R-:W-:Y:S06]  /*7620*/  @!P0 BRA `(.L_x_138) ;  /* 0x0000000000288947 */ /* 0x001fec0003800000 */
        /* <DEDUP_REMOVED lines=10> */
.L_x_138:
[----:B------:R-:W-:Y:S01]  /*76d0*/  ULDC UR4, c[0x0][0x648] ;  /* 0x0001920000047ab9 */ /* 0x000fe20000000800 */
[----:B------:R-:W-:Y:S01]  /*76e0*/  LOP3.LUT R22, R22, UR17, RZ, 0xc0, !PT ;  /* 0x0000001116167c12 */ /* 0x000fe2000f8ec0ff */
[----:B-1----:R-:W-:Y:S01]  /*76f0*/  IMAD.MOV R24, RZ, RZ, -R24 ;  /* 0x000000ffff187224 */ /* 0x002fe200078e0a18 */
[----:B------:R-:W-:Y:S01]  /*7700*/  SHF.R.U64 R7, R6, UR4, R7 ;  /* 0x0000000406077c19 */ /* 0x000fe20008001207 */
[----:B------:R-:W-:Y:S01]  /*7710*/  ULDC UR4, c[0x0][0x638] ;  /* 0x00018e0000047ab9 */ /* 0x000fe20000000800 */
[----:B------:R-:W-:Y:S01]  /*7720*/  LOP3.LUT R19, R19, UR16, RZ, 0xc0, !PT ;  /* 0x0000001013137c12 */ /* 0x000fe2000f8ec0ff */
[----:B---3--:R-:W-:Y:S01]  /*7730*/  @P3 IMAD R18, R21, R24, R14 ;  /* 0x0000001815123224 */ /* 0x008fe200078e020e */
[----:B------:R-:W-:Y:S01]  /*7740*/  ULDC UR5, c[0x0][0x610] ;  /* 0x0001840000057ab9 */ /* 0x000fe20000000800 */
[----:B------:R-:W-:Y:S02]  /*7750*/  IMAD.MOV R9, RZ, RZ, -R7 ;  /* 0x000000ffff097224 */ /* 0x000fe400078e0a07 */
[----:B------:R-:W-:-:S02]  /*7760*/  IMAD R7, R7, UR18, R22 ;  /* 0x0000001207077c24 */ /* 0x000fc4000f8e0216 */
[----:B------:R-:W-:Y:S01]  /*7770*/  IMAD R20, R9, UR4, R20 ;  /* 0x0000000409147c24 */ /* 0x000fe2000f8e0214 */
[----:B------:R-:W-:Y:S01]  /*7780*/  ULDC UR4, c[0x0][0x600] ;  /* 0x0001800000047ab9 */ /* 0x000fe20000000800 */
[----:B------:R-:W-:Y:S02]  /*7790*/  IMAD R18, R7, UR5, R18 ;  /* 0x0000000507127c24 */ /* 0x000fe4000f8e0212 */
[----:B------:R-:W-:Y:S02]  /*77a0*/  IMAD R9, R20, UR4, R19 ;  /* 0x0000000414097c24 */ /* 0x000fe4000f8e0213 */
[----:B------:R-:W-:-:S03]  /*77b0*/  IMAD.MOV.U32 R7, RZ, RZ, 0x1 ;  /* 0x00000001ff077424 */ /* 0x000fc600078e00ff */
[----:B------:R-:W-:Y:S02]  /*77c0*/  SEL R14, R9, R18, !P3 ;  /* 0x00000012090e7207 */ /* 0x000fe40005800000 */
[----:B------:R-:W-:-:S07]  /*77d0*/  SEL R6, R18, R9, !P3 ;  /* 0x0000000912067207 */ /* 0x000fce0005800000 */
.L_x_136:
[----:B------:R-:W-:Y:S05]  /*77e0*/  BSYNC B1 ;  /* 0x0000000000017941 */ /* 0x000fea0003800000 */
.L_x_135:
[----:B------:R-:W-:-:S13]  /*77f0*/  LOP3.LUT P0, RZ, R7, 0xff, RZ, 0xc0, !PT ;  /* 0x000000ff07ff7812 */ /* 0x000fda000780c0ff */
[----:B------:R-:W-:Y:S05]  /*7800*/  @P0 BRA `(.L_x_139) ;  /* 0xfffffff400480947 */ /* 0x000fea000383ffff */
[----:B------:R-:W-:Y:S05]  /*7810*/  BSYNC B0 ;  /* 0x0000000000007941 */ /* 0x000fea0003800000 */
.L_x_128:
[----:B------:R-:W-:-:S03]  /*7820*/  UMOV UR4, 0xffffffff ;  /* 0xffffffff00047882 */ /* 0x000fc60000000000 */
[----:B------:R-:W-:Y:S05]  /*7830*/  BRA.DIV UR4, `(.L_x_140) ;  /* 0x0000001604547947 */ /* 0x000fea000b800000 */
[----:B------:R-:W-:-:S13]  /*7840*/  ELECT P0, URZ, PT ;  /* 0x00000000003f782f */ /* 0x000fda0003800000 */
.L_x_184:
[----:B------:R-:W-:Y:S04]  /*7850*/  BSSY B0, `(.L_x_141) ;  /* 0x0000139000007945 */ /* 0x000fe80003800000 */
[----:B------:R-:W-:Y:S05]  /*7860*/  @!P0 BRA `(.L_x_142) ;  /* 0x0000001000dc8947 */ /* 0x000fea0003800000 */
[----:B------:R-:W-:-:S04]  /*7870*/  LOP3.LUT R4, R4, 0x2, RZ, 0xfc, !PT ;  /* 0x0000000204047812 */ /* 0x000fc800078efcff */
[----:B------:R-:W-:-:S13]  /*7880*/  ISETP.NE.AND P0, PT, R4, 0x3, PT ;  /* 0x000000030400780c */ /* 0x000fda0003f05270 */
[----:B------:R-:W-:Y:S05]  /*7890*/  @!P0 BRA `(.L_x_143) ;  /* 0x0000000000048947 */ /* 0x000fea0003800000 */
[----:B------:R-:W-:Y:S01]  /*78a0*/  BPT.TRAP 0x1 ;  /* 0x000000040000795c */ /* 0x000fe20000300000 */
.L_x_143:
[----:B------:R-:W0:Y:S01]  /*78b0*/  S2R R3, SR_CgaCtaId ;  /* 0x0000000000037919 */ /* 0x000e220000008800 */
[----:B------:R-:W-:-:S04]  /*78c0*/  MOV R0, 0x400 ;  /* 0x0000040000007802 */ /* 0x000fc80000000f00 */
[----:B0-----:R-:W-:Y:S02]  /*78d0*/  LEA R0, R3, R0, 0x18 ;  /* 0x0000000003007211 */ /* 0x001fe400078ec0ff */
[----:B------:R-:W-:-:S03]  /*78e0*/  SHF.L.U32 R3, R5, 0x1f, RZ ;  /* 0x0000001f05037819 */ /* 0x000fc600000006ff */
[----:B------:R-:W-:-:S04]  /*78f0*/  VIADD R0, R0, 0x110 ;  /* 0x0000011000007836 */ /* 0x000fc80000000000 */
[C---:B------:R-:W-:Y:S02]  /*7900*/  IMAD R6, R13.reuse, 0x8, R0 ;  /* 0x000000080d067824 */ /* 0x040fe400078e0200 */
[----:B------:R-:W-:Y:S02]  /*7910*/  VIADD R13, R13, 0x1 ;  /* 0x000000010d0d7836 */ /* 0x000fe40000000000 */
[----:B------:R-:W0:Y:S03]  /*7920*/  SYNCS.PHASECHK.TRANS64.TRYWAIT P0, [R6+URZ], R3 ;  /* 0x00000003060075a7 */ /* 0x000e26000800017f */
[----:B------:R-:W-:-:S04]  /*7930*/  ISETP.NE.AND P1, PT, R13, 0x22, PT ;  /* 0x000000220d00780c */ /* 0x000fc80003f25270 */
[----:B------:R-:W-:Y:S02]  /*7940*/  SEL R2, RZ, 0x1, P1 ;  /* 0x00000001ff027807 */ /* 0x000fe40000800000 */
[----:B------:R-:W-:Y:S02]  /*7950*/  SEL R13, R13, RZ, P1 ;  /* 0x000000ff0d0d7207 */ /* 0x000fe40000800000 */
[----:B------:R-:W-:-:S03]  /*7960*/  LOP3.LUT R8, R5, R2, RZ, 0x3c, !PT ;  /* 0x0000000205087212 */ /* 0x000fc600078e3cff */
[----:B------:R-:W-:Y:S01]  /*7970*/  IMAD R7, R13, 0x8, R0 ;  /* 0x000000080d077824 */ /* 0x000fe200078e0200 */
[----:B------:R-:W-:Y:S01]  /*7980*/  SHF.L.U32 R4, R8, 0x1f, RZ ;  /* 0x0000001f08047819 */ /* 0x000fe200000006ff */
[----:B0-----:R-:W-:Y:S06]  /*7990*/  @!P0 BRA `(.L_x_144) ;  /* 0x00000014001c8947 */ /* 0x001fec0003800000 */
.L_x_185:
[----:B------:R-:W1:Y:S01]  /*79a0*/  SYNCS.PHASECHK.TRANS64.TRYWAIT P0, [R7+URZ], R4 ;  /* 0x00000004070075a7 */ /* 0x000e62000800017f */
[----:B------:R-:W-:-:S05]  /*79b0*/  VIADD R2, R13, 0x1 ;  /* 0x000000010d027836 */ /* 0x000fca0000000000 */
[----:B------:R-:W-:-:S04]  /*79c0*/  ISETP.NE.AND P1, PT, R2, 0x22, PT ;  /* 0x000000220200780c */ /* 0x000fc80003f25270 */
[----:B0-----:R-:W-:Y:S02]  /*79d0*/  SEL R3, RZ, 0x1, P1 ;  /* 0x00000001ff037807 */ /* 0x001fe40000800000 */
[----:B------:R-:W-:Y:S02]  /*79e0*/  SEL R9, R2, RZ, P1 ;  /* 0x000000ff02097207 */ /* 0x000fe40000800000 */
[----:B------:R-:W-:-:S03]  /*79f0*/  LOP3.LUT R8, R8, R3, RZ, 0x3c, !PT ;  /* 0x0000000308087212 */ /* 0x000fc600078e3cff */
[----:B------:R-:W-:Y:S01]  /*7a00*/  IMAD R6, R9, 0x8, R0 ;  /* 0x0000000809067824 */ /* 0x000fe200078e0200 */
[----:B------:R-:W-:Y:S01]  /*7a10*/  SHF.L.U32 R5, R8, 0x1f, RZ ;  /* 0x0000001f08057819 */ /* 0x000fe200000006ff */
[----:B-1----:R-:W-:Y:S06]  /*7a20*/  @!P0 BRA `(.L_x_145) ;  /* 0x00000014000c8947 */ /* 0x002fec0003800000 */
.L_x_186:
[----:B------:R-:W1:Y:S01]  /*7a30*/  SYNCS.PHASECHK.TRANS64.TRYWAIT P0, [R6+URZ], R5 ;  /* 0x00000005060075a7 */ /* 0x000e62000800017f */
[----:B------:R-:W-:-:S05]  /*7a40*/  VIADD R2, R9, 0x1 ;  /* 0x0000000109027836 */ /* 0x000fca0000000000 */
[----:B------:R-:W-:-:S04]  /*7a50*/  ISETP.NE.AND P1, PT, R2, 0x22, PT ;  /* 0x000000220200780c */ /* 0x000fc80003f25270 */
[----:B------:R-:W-:Y:S02]  /*7a60*/  SEL R3, RZ, 0x1, P1 ;  /* 0x00000001ff037807 */ /* 0x000fe40000800000 */
[----:B0-----:R-:W-:Y:S02]  /*7a70*/  SEL R7, R2, RZ, P1 ;  /* 0x000000ff02077207 */ /* 0x001fe40000800000 */
[----:B------:R-:W-:-:S03]  /*7a80*/  LOP3.LUT R8, R8, R3, RZ, 0x3c, !PT ;  /* 0x0000000308087212 */ /* 0x000fc600078e3cff */
[----:B------:R-:W-:Y:S01]  /*7a90*/  IMAD R9, R7, 0x8, R0 ;  /* 0x0000000807097824 */ /* 0x000fe200078e0200 */
[----:B------:R-:W-:Y:S01]  /*7aa0*/  SHF.L.U32 R4, R8, 0x1f, RZ ;  /* 0x0000001f08047819 */ /* 0x000fe200000006ff */
[----:B-1----:R-:W-:Y:S06]  /*7ab0*/  @!P0 BRA `(.L_x_146) ;  /* 0x0000001000fc8947 */ /* 0x002fec0003800000 */
.L_x_187:
[----:B------:R-:W1:Y:S01]  /*7ac0*/  SYNCS.PHASECHK.TRANS64.TRYWAIT P0, [R9+URZ], R4 ;  /* 0x00000004090075a7 */ /* 0x000e62000800017f */
[----:B------:R-:W-:-:S05]  /*7ad0*/  VIADD R2, R7, 0x1 ;  /* 0x0000000107027836 */ /* 0x000fca0000000000 */
[----:B------:R-:W-:-:S04]  /*7ae0*/  ISETP.NE.AND P1, PT, R2, 0x22, PT ;  /* 0x000000220200780c */ /* 0x000fc80003f25270 */
[----:B------:R-:W-:Y:S02]  /*7af0*/  SEL R3, RZ, 0x1, P1 ;  /* 0x00000001ff037807 */ /* 0x000fe40000800000 */
[----:B------:R-:W-:Y:S02]  /*7b00*/  SEL R7, R2, RZ, P1 ;  /* 0x000000ff02077207 */ /* 0x000fe40000800000 */
[----:B------:R-:W-:-:S03]  /*7b10*/  LOP3.LUT R8, R8, R3, RZ, 0x3c, !PT ;  /* 0x0000000308087212 */ /* 0x000fc600078e3cff */
[----:B0-----:R-:W-:Y:S01]  /*7b20*/  IMAD R6, R7, 0x8, R0 ;  /* 0x0000000807067824 */ /* 0x001fe200078e0200 */
[----:B------:R-:W-:Y:S01]  /*7b30*/  SHF.L.U32 R5, R8, 0x1f, RZ ;  /* 0x0000001f08057819 */ /* 0x000fe200000006ff */
[----:B-1----:R-:W-:Y:S06]  /*7b40*/  @!P0 BRA `(.L_x_147) ;  /* 0x0000001000ec8947 */ /* 0x002fec0003800000 */
.L_x_188:
        /* <DEDUP_REMOVED lines=9> */
.L_x_189:
        /* <DEDUP_REMOVED lines=9> */
.L_x_190:
        /* <DEDUP_REMOVED lines=9> */
.L_x_191:
        /* <DEDUP_REMOVED lines=9> */
.L_x_192:
        /* <DEDUP_REMOVED lines=9> */
.L_x_193:
        /* <DEDUP_REMOVED lines=9> */
.L_x_194:
        /* <DEDUP_REMOVED lines=9> */
.L_x_195:
        /* <DEDUP_REMOVED lines=9> */
.L_x_196:
        /* <DEDUP_REMOVED lines=9> */
.L_x_197:
        /* <DEDUP_REMOVED lines=9> */
.L_x_198:
        /* <DEDUP_REMOVED lines=9> */
.L_x_199:
        /* <DEDUP_REMOVED lines=9> */
.L_x_200:
        /* <DEDUP_REMOVED lines=9> */
.L_x_201:
        /* <DEDUP_REMOVED lines=9> */
.L_x_202:
        /* <DEDUP_REMOVED lines=9> */
.L_x_203:
        /* <DEDUP_REMOVED lines=9> */
.L_x_204:
        /* <DEDUP_REMOVED lines=9> */
.L_x_205:
        /* <DEDUP_REMOVED lines=9> */
.L_x_206:
        /* <DEDUP_REMOVED lines=9> */
.L_x_207:
        /* <DEDUP_REMOVED lines=9> */
.L_x_208:
        /* <DEDUP_REMOVED lines=9> */
.L_x_209:
        /* <DEDUP_REMOVED lines=9> */
.L_x_210:
        /* <DEDUP_REMOVED lines=9> */
.L_x_211:
        /* <DEDUP_REMOVED lines=9> */
.L_x_212:
        /* <DEDUP_REMOVED lines=9> */
.L_x_213:
        /* <DEDUP_REMOVED lines=9> */
.L_x_214:
        /* <DEDUP_REMOVED lines=9> */
.L_x_215:
        /* <DEDUP_REMOVED lines=9> */
.L_x_216:
[----:B------:R-:W1:Y:S01]  /*8b10*/  SYNCS.PHASECHK.TRANS64.TRYWAIT P0, [R6+URZ], R5 ;  /* 0x00000005060075a7 */ /* 0x000e62000800017f */
[----:B------:R-:W-:-:S05]  /*8b20*/  VIADD R2, R7, 0x1 ;  /* 0x0000000107027836 */ /* 0x000fca0000000000 */
[----:B------:R-:W-:-:S04]  /*8b30*/  ISETP.NE.AND P1, PT, R2, 0x22, PT ;  /* 0x000000220200780c */ /* 0x000fc80003f25270 */
[----:B0-----:R-:W-:Y:S02]  /*8b40*/  SEL R4, RZ, 0x1, P1 ;  /* 0x00000001ff047807 */ /* 0x001fe40000800000 */
[----:B------:R-:W-:Y:S02]  /*8b50*/  SEL R3, R2, RZ, P1 ;  /* 0x000000ff02037207 */ /* 0x000fe40000800000 */
[----:B------:R-:W-:Y:S01]  /*8b60*/  LOP3.LUT R4, R11, R4, RZ, 0x3c, !PT ;  /* 0x000000040b047212 */ /* 0x000fe200078e3cff */
[----:B-1----:R-:W-:Y:S06]  /*8b70*/  @!P0 BRA `(.L_x_176) ;  /* 0x0000000c00248947 */ /* 0x002fec0003800000 */
.L_x_217:
[----:B------:R-:W-:Y:S01]  /*8b80*/  IMAD R3, R3, 0x8, R0 ;  /* 0x0000000803037824 */ /* 0x000fe200078e0200 */
[----:B------:R-:W-:-:S07]  /*8b90*/  SHF.L.U32 R0, R4, 0x1f, RZ ;  /* 0x0000001f04007819 */ /* 0x000fce00000006ff */
.L_x_177:
[----:B-1----:R1:W2:Y:S02]  /*8ba0*/  SYNCS.PHASECHK.TRANS64.TRYWAIT P0, [R3+URZ], R0 ;  /* 0x00000000030075a7 */ /* 0x0022a4000800017f */
[----:B--2---:R-:W-:Y:S05]  /*8bb0*/  @!P0 NANOSLEEP.SYNCS 0x989680 ;  /* 0x009896800000895d */ /* 0x004fea0003900000 */
[----:B------:R-:W2:Y:S02]  /*8bc0*/  @!P0 SYNCS.PHASECHK.TRANS64 P0, [R3+URZ], R0 ;  /* 0x00000000030085a7 */ /* 0x000ea4000800007f */
[----:B--2---:R-:W-:Y:S05]  /*8bd0*/  @!P0 BRA `(.L_x_177) ;  /* 0xfffffffc00f08947 */ /* 0x004fea000383ffff */
.L_x_142:
[----:B------:R-:W-:Y:S05]  /*8be0*/  BSYNC B0 ;  /* 0x0000000000007941 */ /* 0x000fea0003800000 */
.L_x_141:
[----:B------:R-:W-:Y:S05]  /*8bf0*/  EXIT ;  /* 0x000000000000794d */ /* 0x000fea0003800000 */
.L_x_22:
[----:B-1----:R-:W-:-:S04]  /*8c00*/  IMAD.U32 R9, RZ, RZ, UR7 ;  /* 0x00000007ff097e24 */ /* 0x002fc8000f8e00ff */
[----:B------:R1:W3:Y:S03]  /*8c10*/  SYNCS.PHASECHK.TRANS64.TRYWAIT P0, [R9+URZ], R8 ;  /* 0x00000008090075a7 */ /* 0x0002e6000800017f */
[----:B---3--:R-:W-:Y:S05]  /*8c20*/  @!P0 NANOSLEEP.SYNCS 0x989680 ;  /* 0x009896800000895d */ /* 0x008fea0003900000 */
[----:B------:R-:W3:Y:S02]  /*8c30*/  @!P0 SYNCS.PHASECHK.TRANS64 P0, [R9+URZ], R8 ;  /* 0x00000008090085a7 */ /* 0x000ee4000800007f */
[----:B---3--:R-:W-:Y:S05]  /*8c40*/  @!P0 BRA `(.L_x_22) ;  /* 0xfffffffc00ec8947 */ /* 0x008fea000383ffff */
[----:B------:R-:W-:Y:S05]  /*8c50*/  BRA `(.L_x_21) ;  /* 0xffffff8c008c7947 */ /* 0x000fea000383ffff */
.L_x_28:
[----:B-1----:R-:W-:-:S04]  /*8c60*/  IMAD.U32 R11, RZ, RZ, UR12 ;  /* 0x0000000cff0b7e24 */ /* 0x002fc8000f8e00ff */
[----:B------:R1:W3:Y:S03]  /*8c70*/  SYNCS.PHASECHK.TRANS64.TRYWAIT P0, [R11+URZ], R10 ;  /* 0x0000000a0b0075a7 */ /* 0x0002e6000800017f */
[----:B---3--:R-:W-:Y:S05]  /*8c80*/  @!P0 NANOSLEEP.SYNCS 0x989680 ;  /* 0x009896800000895d */ /* 0x008fea0003900000 */
[----:B------:R-:W3:Y:S02]  /*8c90*/  @!P0 SYNCS.PHASECHK.TRANS64 P0, [R11+URZ], R10 ;  /* 0x0000000a0b0085a7 */ /* 0x000ee4000800007f */
[----:B---3--:R-:W-:Y:S05]  /*8ca0*/  @!P0 BRA `(.L_x_28) ;  /* 0xfffffffc00ec8947 */ /* 0x008fea000383ffff */
[----:B------:R-:W-:Y:S05]  /*8cb0*/  BRA `(.L_x_27) ;  /* 0xffffff94006c7947 */ /* 0x000fea000383ffff */
.L_x_129:
[----:B------:R-:W-:Y:S01]  /*8cc0*/  BSSY B1, `(.L_x_178) ;  /* 0x0000006000017945 */ /* 0x000fe20003800000 */
[----:B------:R-:W-:-:S07]  /*8cd0*/  IMAD.MOV.U32 R7, RZ, RZ, -0x1 ;  /* 0xffffffffff077424 */ /* 0x000fce00078e00ff */
[----:B------:R-:W-:Y:S05]  /*8ce0*/  WARPSYNC.COLLECTIVE R7, `(.L_x_179) ;  /* 0x00000000070c7348 */ /* 0x000fea0003c00000 */
[----:B------:R-:W-:Y:S02]  /*8cf0*/  ELECT P0, UR62, PT ;  /* 0x00000000003e782f */ /* 0x000fe40003800000 */
[----:B------:R-:W-:Y:S01]  /*8d00*/  MOV R7, UR62 ;  /* 0x0000003e00077c02 */ /* 0x000fe20008000f00 */
[----:B------:R-:W-:Y:S10]  /*8d10*/  ENDCOLLECTIVE ;  /* 0x000000000000791b */ /* 0x000ff40003800000 */
.L_x_179:
[----:B------:R-:W-:Y:S05]  /*8d20*/  BSYNC B1 ;  /* 0x0000000000017941 */ /* 0x000fea0003800000 */
.L_x_178:
[----:B------:R-:W-:Y:S05]  /*8d30*/  BRA `(.L_x_180) ;  /* 0xffffffe000087947 */ /* 0x000fea000383ffff */
.L_x_132:
[----:B-1----:R1:W2:Y:S02]  /*8d40*/  SYNCS.PHASECHK.TRANS64.TRYWAIT P0, [R20+URZ+0x110], R9 ;  /* 0x00011009140075a7 */ /* 0x0022a4000800017f */
[----:B--2---:R-:W-:Y:S05]  /*8d50*/  @!P0 NANOSLEEP.SYNCS 0x989680 ;  /* 0x009896800000895d */ /* 0x004fea0003900000 */
[----:B------:R-:W2:Y:S02]  /*8d60*/  @!P0 SYNCS.PHASECHK.TRANS64 P0, [R20+URZ+0x110], R9 ;  /* 0x00011009140085a7 */ /* 0x000ea4000800007f */
[----:B--2---:R-:W-:Y:S05]  /*8d70*/  @!P0 BRA `(.L_x_132) ;  /* 0xfffffffc00f08947 */ /* 0x004fea000383ffff */
[----:B------:R-:W-:Y:S05]  /*8d80*/  BRA `(.L_x_181) ;  /* 0xffffffe000447947 */ /* 0x000fea000383ffff */
.L_x_140:
[----:B------:R-:W-:Y:S01]  /*8d90*/  BSSY B0, `(.L_x_182) ;  /* 0x0000006000007945 */ /* 0x000fe20003800000 */
[----:B------:R-:W-:-:S07]  /*8da0*/  IMAD.MOV.U32 R7, RZ, RZ, -0x1 ;  /* 0xffffffffff077424 */ /* 0x000fce00078e00ff */
[----:B------:R-:W-:Y:S05]  /*8db0*/  WARPSYNC.COLLECTIVE R7, `(.L_x_183) ;  /* 0x00000000070c7348 */ /* 0x000fea0003c00000 */
[----:B------:R-:W-:Y:S02]  /*8dc0*/  ELECT P0, UR62, PT ;  /* 0x00000000003e782f */ /* 0x000fe40003800000 */
[----:B------:R-:W-:Y:S01]  /*8dd0*/  MOV R7, UR62 ;  /* 0x0000003e00077c02 */ /* 0x000fe20008000f00 */
[----:B------:R-:W-:Y:S10]  /*8de0*/  ENDCOLLECTIVE ;  /* 0x000000000000791b */ /* 0x000ff40003800000 */
.L_x_183:
[----:B------:R-:W-:Y:S05]  /*8df0*/  BSYNC B0 ;  /* 0x0000000000007941 */ /* 0x000fea0003800000 */
.L_x_182:
[----:B------:R-:W-:Y:S05]  /*8e00*/  BRA `(.L_x_184) ;  /* 0xffffffe800907947 */ /* 0x000fea000383ffff */
.L_x_144:
[----:B0-----:R0:W1:Y:S02]  /*8e10*/  SYNCS.PHASECHK.TRANS64.TRYWAIT P0, [R6+URZ], R3 ;  /* 0x00000003060075a7 */ /* 0x001064000800017f */
[----:B-1----:R-:W-:Y:S05]  /*8e20*/  @!P0 NANOSLEEP.SYNCS 0x989680 ;  /* 0x009896800000895d */ /* 0x002fea0003900000 */
[----:B------:R-:W1:Y:S02]  /*8e30*/  @!P0 SYNCS.PHASECHK.TRANS64 P0, [R6+URZ], R3 ;  /* 0x00000003060085a7 */ /* 0x000e64000800007f */
[----:B-1----:R-:W-:Y:S05]  /*8e40*/  @!P0 BRA `(.L_x_144) ;  /* 0xfffffffc00f08947 */ /* 0x002fea000383ffff */
[----:B------:R-:W-:Y:S05]  /*8e50*/  BRA `(.L_x_185) ;  /* 0xffffffe800d07947 */ /* 0x000fea000383ffff */
.L_x_145:
[----:B0-----:R0:W1:Y:S02]  /*8e60*/  SYNCS.PHASECHK.TRANS64.TRYWAIT P0, [R7+URZ], R4 ;  /* 0x00000004070075a7 */ /* 0x001064000800017f */
[----:B-1----:R-:W-:Y:S05]  /*8e70*/  @!P0 NANOSLEEP.SYNCS 0x989680 ;  /* 0x009896800000895d */ /* 0x002fea0003900000 */
[----:B------:R-:W1:Y:S02]  /*8e80*/  @!P0 SYNCS.PHASECHK.TRANS64 P0, [R7+URZ], R4 ;  /* 0x00000004070085a7 */ /* 0x000e64000800007f */
[----:B-1----:R-:W-:Y:S05]  /*8e90*/  @!P0 BRA `(.L_x_145) ;  /* 0xfffffffc00f08947 */ /* 0x002fea000383ffff */
[----:B------:R-:W-:Y:S05]  /*8ea0*/  BRA `(.L_x_186) ;  /* 0xffffffe800e07947 */ /* 0x000fea000383ffff */
.L_x_146:
[----:B0-----:R0:W1:Y:S02]  /*8eb0*/  SYNCS.PHASECHK.TRANS64.TRYWAIT P0, [R6+URZ], R5 ;  /* 0x00000005060075a7 */ /* 0x001064000800017f */
[----:B-1----:R-:W-:Y:S05]  /*8ec0*/  @!P0 NANOSLEEP.SYNCS 0x989680 ;  /* 0x009896800000895d */ /* 0x002fea0003900000 */
[----:B------:R-:W1:Y:S02]  /*8ed0*/  @!P0 SYNCS.PHASECHK.TRANS64 P0, [R6+URZ], R5 ;  /* 0x00000005060085a7 */ /* 0x000e64000800007f */
[----:B-1----:R-:W-:Y:S05]  /*8ee0*/  @!P0 BRA `(.L_x_146) ;  /* 0xfffffffc00f08947 */ /* 0x002fea000383ffff */
[----:B------:R-:W-:Y:S05]  /*8ef0*/  BRA `(.L_x_187) ;  /* 0xffffffe800f07947 */ /* 0x000fea000383ffff */
.L_x_147:
[----:B0-----:R0:W1:Y:S02]  /*8f00*/  SYNCS.PHASECHK.TRANS64.TRYWAIT P0, [R9+URZ], R4 ;  /* 0x00000004090075a7 */ /* 0x001064000800017f */
[----:B-1----:R-:W-:Y:S05]  /*8f10*/  @!P0 NANOSLEEP.SYNCS 0x989680 ;  /* 0x009896800000895d */ /* 0x002fea0003900000 */
[----:B------:R-:W1:Y:S02]  /*8f20*/  @!P0 SYNCS.PHASECHK.TRANS64 P0, [R9+URZ], R4 ;  /* 0x00000004090085a7 */ /* 0x000e64000800007f */
[----:B-1----:R-:W-:Y:S05]  /*8f30*/  @!P0 BRA `(.L_x_147) ;  /* 0xfffffffc00f08947 */ /* 0x002fea000383ffff */
[----:B------:R-:W-:Y:S05]  /*8f40*/  BRA `(.L_x_188) ;  /* 0xffffffec00007947 */ /* 0x000fea000383ffff */
.L_x_148:
[----:B0-----:R0:W1:Y:S02]  /*8f50*/  SYNCS.PHASECHK.TRANS64.TRYWAIT P0, [R6+URZ], R5 ;  /* 0x00000005060075a7 */ /* 0x001064000800017f */
[----:B-1----:R-:W-:Y:S05]  /*8f60*/  @!P0 NANOSLEEP.SYNCS 0x989680 ;  /* 0x009896800000895d */ /* 0x002fea0003900000 */
[----:B------:R-:W1:Y:S02]  /*8f70*/  @!P0 SYNCS.PHASECHK.TRANS64 P0, [R6+URZ], R5 ;  /* 0x00000005060085a7 */ /* 0x000e64000800007f */
[----:B-1----:R-:W-:Y:S05]  /*8f80*/  @!P0 BRA `(.L_x_148) ;  /* 0xfffffffc00f08947 */ /* 0x002fea000383ffff */
[----:B------:R-:W-:Y:S05]  /*8f90*/  BRA `(.L_x_189) ;  /* 0xffffffec00107947 */ /* 0x000fea000383ffff */
.L_x_149:
[----:B0-----:R0:W1:Y:S02]  /*8fa0*/  SYNCS.PHASECHK.TRANS64.TRYWAIT P0, [R9+URZ], R4 ;  /* 0x00000004090075a7 */ /* 0x001064000800017f */
[----:B-1----:R-:W-:Y:S05]  /*8fb0*/  @!P0 NANOSLEEP.SYNCS 0x989680 ;  /* 0x009896800000895d */ /* 0x002fea0003900000 */
[----:B------:R-:W1:Y:S02]  /*8fc0*/  @!P0 SYNCS.PHASECHK.TRANS64 P0, [R9+URZ], R4 ;  /* 0x00000004090085a7 */ /* 0x000e64000800007f */
[----:B-1----:R-:W-:Y:S05]  /*8fd0*/  @!P0 BRA `(.L_x_149) ;  /* 0xfffffffc00f08947 */ /* 0x002fea000383ffff */
[----:B------:R-:W-:Y:S05]  /*8fe0*/  BRA `(.L_x_190) ;  /* 0xffffffec00207947 */ /* 0x000fea000383ffff */
.L_x_150:
[----:B0-----:R0:W1:Y:S02]  /*8ff0*/  SYNCS.PHASECHK.TRANS64.TRYWAIT P0, [R6+URZ], R5 ;  /* 0x00000005060075a7 */ /* 0x001064000800017f */
[----:B-1----:R-:W-:Y:S05]  /*9000*/  @!P0 NANOSLEEP.SYNCS 0x989680 ;  /* 0x009896800000895d */ /* 0x002fea0003900000 */
[----:B------:R-:W1:Y:S02]  /*9010*/  @!P0 SYNCS.PHASECHK.TRANS64 P0, [R6+URZ], R5 ;  /* 0x00000005060085a7 */ /* 0x000e64000800007f */
[----:B-1----:R-:W-:Y:S05]  /*9020*/  @!P0 BRA `(.L_x_150) ;  /* 0xfffffffc00f08947 */ /* 0x002fea000383ffff */
[----:B------:R-:W-:Y:S05]  /*9030*/  BRA `(.L_x_191) ;  /* 0xffffffec00307947 */ /* 0x000fea000383ffff */
.L_x_151:
[----:B0-----:R0:W1:Y:S02]  /*9040*/  SYNCS.PHASECHK.TRANS64.TRYWAIT P0, [R9+URZ], R4 ;  /* 0x00000004090075a7 */ /* 0x001064000800017f */
[----:B-1----:R-:W-:Y:S05]  /*9050*/  @!P0 NANOSLEEP.SYNCS 0x989680 ;  /* 0x009896800000895d */ /* 0x002fea0003900000 */
[----:B------:R-:W1:Y:S02]  /*9060*/  @!P0 SYNCS.PHASECHK.TRANS64 P0, [R9+URZ], R4 ;  /* 0x00000004090085a7 */ /* 0x000e64000800007f */
[----:B-1----:R-:W-:Y:S05]  /*9070*/  @!P0 BRA `(.L_x_151) ;  /* 0xfffffffc00f08947 */ /* 0x002fea000383ffff */
[----:B------:R-:W-:Y:S05]  /*9080*/  BRA `(.L_x_192) ;  /* 0xffffffec00407947 */ /* 0x000fea000383ffff */
.L_x_152:
[----:B0-----:R0:W1:Y:S02]  /*9090*/  SYNCS.PHASECHK.TRANS64.TRYWAIT P0, [R6+URZ], R5 ;  /* 0x00000005060075a7 */ /* 0x001064000800017f */
[----:B-1----:R-:W-:Y:S05]  /*90a0*/  @!P0 NANOSLEEP.SYNCS 0x989680 ;  /* 0x009896800000895d */ /* 0x002fea0003900000 */
[----:B------:R-:W1:Y:S02]  /*90b0*/  @!P0 SYNCS.PHASECHK.TRANS64 P0, [R6+URZ], R5 ;  /* 0x00000005060085a7 */ /* 0x000e64000800007f */
[----:B-1----:R-:W-:Y:S05]  /*90c0*/  @!P0 BRA `(.L_x_152) ;  /* 0xfffffffc00f08947 */ /* 0x002fea000383ffff */
[----:B------:R-:W-:Y:S05]  /*90d0*/  BRA `(.L_x_193) ;  /* 0xffffffec00507947 */ /* 0x000fea000383ffff */
.L_x_153:
[----:B0-----:R0:W1:Y:S02]  /*90e0*/  SYNCS.PHASECHK.TRANS64.TRYWAIT P0, [R9+URZ], R4 ;  /* 0x00000004090075a7 */ /* 0x001064000800017f */
[----:B-1----:R-:W-:Y:S05]  /*90f0*/  @!P0 NANOSLEEP.SYNCS 0x989680 ;  /* 0x009896800000895d */ /* 0x002fea0003900000 */
[----:B------:R-:W1:Y:S02]  /*9100*/  @!P0 SYNCS.PHASECHK.TRANS64 P0, [R9+URZ], R4 ;  /* 0x00000004090085a7 */ /* 0x000e64000800007f */
[----:B-1----:R-:W-:Y:S05]  /*9110*/  @!P0 BRA `(.L_x_153) ;  /* 0xfffffffc00f08947 */ /* 0x002fea000383ffff */
[----:B------:R-:W-:Y:S05]  /*9120*/  BRA `(.L_x_194) ;  /* 0xffffffec00607947 */ /* 0x000fea000383ffff */
.L_x_154:
[----:B0-----:R0:W1:Y:S02]  /*9130*/  SYNCS.PHASECHK.TRANS64.TRYWAIT P0, [R6+URZ], R5 ;  /* 0x00000005060075a7 */ /* 0x001064000800017f */
[----:B-1----:R-:W-:Y:S05]  /*9140*/  @!P0 NANOSLEEP.SYNCS 0x989680 ;  /* 0x009896800000895d */ /* 0x002fea0003900000 */
[----:B------:R-:W1:Y:S02]  /*9150*/  @!P0 SYNCS.PHASECHK.TRANS64 P0, [R6+URZ], R5 ;  /* 0x00000005060085a7 */ /* 0x000e64000800007f */
[----:B-1----:R-:W-:Y:S05]  /*9160*/  @!P0 BRA `(.L_x_154) ;  /* 0xfffffffc00f08947 */ /* 0x002fea000383ffff */
[----:B------:R-:W-:Y:S05]  /*9170*/  BRA `(.L_x_195) ;  /* 0xffffffec00707947 */ /* 0x000fea000383ffff */
.L_x_155:
[----:B0-----:R0:W1:Y:S02]  /*9180*/  SYNCS.PHASECHK.TRANS64.TRYWAIT P0, [R9+URZ], R4 ;  /* 0x00000004090075a7 */ /* 0x001064000800017f */
[----:B-1----:R-:W-:Y:S05]  /*9190*/  @!P0 NANOSLEEP.SYNCS 0x989680 ;  /* 0x009896800000895d */ /* 0x002fea0003900000 */
[----:B------:R-:W1:Y:S02]  /*91a0*/  @!P0 SYNCS.PHASECHK.TRANS64 P0, [R9+URZ], R4 ;  /* 0x00000004090085a7 */ /* 0x000e64000800007f */
[----:B-1----:R-:W-:Y:S05]  /*91b0*/  @!P0 BRA `(.L_x_155) ;  /* 0xfffffffc00f08947 */ /* 0x002fea000383ffff */
[----:B------:R-:W-:Y:S05]  /*91c0*/  BRA `(.L_x_196) ;  /* 0xffffffec00807947 */ /* 0x000fea000383ffff */
.L_x_156:
[----:B0-----:R0:W1:Y:S02]  /*91d0*/  SYNCS.PHASECHK.TRANS64.TRYWAIT P0, [R6+URZ], R5 ;  /* 0x00000005060075a7 */ /* 0x001064000800017f */
[----:B-1----:R-:W-:Y:S05]  /*91e0*/  @!P0 NANOSLEEP.SYNCS 0x989680 ;  /* 0x009896800000895d */ /* 0x002fea0003900000 */
[----:B------:R-:W1:Y:S02]  /*91f0*/  @!P0 SYNCS.PHASECHK.TRANS64 P0, [R6+URZ], R5 ;  /* 0x00000005060085a7 */ /* 0x000e64000800007f */
[----:B-1----:R-:W-:Y:S05]  /*9200*/  @!P0 BRA `(.L_x_156) ;  /* 0xfffffffc00f08947 */ /* 0x002fea000383ffff */
[----:B------:R-:W-:Y:S05]  /*9210*/  BRA `(.L_x_197) ;  /* 0xffffffec00907947 */ /* 0x000fea000383ffff */
.L_x_157:
[----:B0-----:R0:W1:Y:S02]  /*9220*/  SYNCS.PHASECHK.TRANS64.TRYWAIT P0, [R9+URZ], R4 ;  /* 0x00000004090075a7 */ /* 0x001064000800017f */
[----:B-1----:R-:W-:Y:S05]  /*9230*/  @!P0 NANOSLEEP.SYNCS 0x989680 ;  /* 0x009896800000895d */ /* 0x002fea0003900000 */
[----:B------:R-:W1:Y:S02]  /*9240*/  @!P0 SYNCS.PHASECHK.TRANS64 P0, [R9+URZ], R4 ;  /* 0x00000004090085a7 */ /* 0x000e64000800007f */
[----:B-1----:R-:W-:Y:S05]  /*9250*/  @!P0 BRA `(.L_x_157) ;  /* 0xfffffffc00f08947 */ /* 0x002fea000383ffff */
[----:B------:R-:W-:Y:S05]  /*9260*/  BRA `(.L_x_198) ;  /* 0xffffffec00a07947 */ /* 0x000fea000383ffff */
.L_x_158:
[----:B0-----:R0:W1:Y:S02]  /*9270*/  SYNCS.PHASECHK.TRANS64.TRYWAIT P0, [R6+URZ], R5 ;  /* 0x00000005060075a7 */ /* 0x001064000800017f */
[----:B-1----:R-:W-:Y:S05]  /*9280*/  @!P0 NANOSLEEP.SYNCS 0x989680 ;  /* 0x009896800000895d */ /* 0x002fea0003900000 */
[----:B------:R-:W1:Y:S02]  /*9290*/  @!P0 SYNCS.PHASECHK.TRANS64 P0, [R6+URZ], R5 ;  /* 0x00000005060085a7 */ /* 0x000e64000800007f */
[----:B-1----:R-:W-:Y:S05]  /*92a0*/  @!P0 BRA `(.L_x_158) ;  /* 0xfffffffc00f08947 */ /* 0x002fea000383ffff */
[----:B------:R-:W-:Y:S05]  /*92b0*/  BRA `(.L_x_199) ;  /* 0xffffffec00b07947 */ /* 0x000fea000383ffff */
.L_x_159:
[----:B0-----:R0:W1:Y:S02]  /*92c0*/  SYNCS.PHASECHK.TRANS64.TRYWAIT P0, [R9+URZ], R4 ;  /* 0x00000004090075a7 */ /* 0x001064000800017f */
[----:B-1----:R-:W-:Y:S05]  /*92d0*/  @!P0 NANOSLEEP.SYNCS 0x989680 ;  /* 0x009896800000895d */ /* 0x002fea0003900000 */
[----:B------:R-:W1:Y:S02]  /*92e0*/  @!P0 SYNCS.PHASECHK.TRANS64 P0, [R9+URZ], R4 ;  /* 0x00000004090085a7 */ /* 0x000e64000800007f */
[----:B-1----:R-:W-:Y:S05]  /*92f0*/  @!P0 BRA `(.L_x_159) ;  /* 0xfffffffc00f08947 */ /* 0x002fea000383ffff */
[----:B------:R-:W-:Y:S05]  /*9300*/  BRA `(.L_x_200) ;  /* 0xffffffec00c07947 */ /* 0x000fea000383ffff */
.L_x_160:
[----:B0-----:R0:W1:Y:S02]  /*9310*/  SYNCS.PHASECHK.TRANS64.TRYWAIT P0, [R6+URZ], R5 ;  /* 0x00000005060075a7 */ /* 0x001064000800017f */
[----:B-1----:R-:W-:Y:S05]  /*9320*/  @!P0 NANOSLEEP.SYNCS 0x989680 ;  /* 0x009896800000895d */ /* 0x002fea0003900000 */
[----:B------:R-:W1:Y:S02]  /*9330*/  @!P0 SYNCS.PHASECHK.TRANS64 P0, [R6+URZ], R5 ;  /* 0x00000005060085a7 */ /* 0x000e64000800007f */
[----:B-1----:R-:W-:Y:S05]  /*9340*/  @!P0 BRA `(.L_x_160) ;  /* 0xfffffffc00f08947 */ /* 0x002fea000383ffff */
[----:B------:R-:W-:Y:S05]  /*9350*/  BRA `(.L_x_201) ;  /* 0xffffffec00d07947 */ /* 0x000fea000383ffff */
.L_x_161:
[----:B0-----:R0:W1:Y:S02]  /*9360*/  SYNCS.PHASECHK.TRANS64.TRYWAIT P0, [R9+URZ], R4 ;  /* 0x00000004090075a7 */ /* 0x001064000800017f */
[----:B-1----:R-:W-:Y:S05]  /*9370*/  @!P0 NANOSLEEP.SYNCS 0x989680 ;  /* 0x009896800000895d */ /* 0x002fea0003900000 */
[----:B------:R-:W1:Y:S02]  /*9380*/  @!P0 SYNCS.PHASECHK.TRANS64 P0, [R9+URZ], R4 ;  /* 0x00000004090085a7 */ /* 0x000e64000800007f */
[----:B-1----:R-:W-:Y:S05]  /*9390*/  @!P0 BRA `(.L_x_161) ;  /* 0xfffffffc00f08947 */ /* 0x002fea000383ffff */
[----:B------:R-:W-:Y:S05]  /*93a0*/  BRA `(.L_x_202) ;  /* 0xffffffec00e07947 */ /* 0x000fea000383ffff */
.L_x_162:
[----:B0-----:R0:W1:Y:S02]  /*93b0*/  SYNCS.PHASECHK.TRANS64.TRYWAIT P0, [R6+URZ], R5 ;  /* 0x00000005060075a7 */ /* 0x001064000800017f */
[----:B-1----:R-:W-:Y:S05]  /*93c0*/  @!P0 NANOSLEEP.SYNCS 0x989680 ;  /* 0x009896800000895d */ /* 0x002fea0003900000 */
[----:B------:R-:W1:Y:S02]  /*93d0*/  @!P0 SYNCS.PHASECHK.TRANS64 P0, [R6+URZ], R5 ;  /* 0x00000005060085a7 */ /* 0x000e64000800007f */
[----:B-1----:R-:W-:Y:S05]  /*93e0*/  @!P0 BRA `(.L_x_162) ;  /* 0xfffffffc00f08947 */ /* 0x002fea000383ffff */
[----:B------:R-:W-:Y:S05]  /*93f0*/  BRA `(.L_x_203) ;  /* 0xffffffec00f07947 */ /* 0x000fea000383ffff */
.L_x_163:
[----:B0-----:R0:W1:Y:S02]  /*9400*/  SYNCS.PHASECHK.TRANS64.TRYWAIT P0, [R9+URZ], R4 ;  /* 0x00000004090075a7 */ /* 0x001064000800017f */
[----:B-1----:R-:W-:Y:S05]  /*9410*/  @!P0 NANOSLEEP.SYNCS 0x989680 ;  /* 0x009896800000895d */ /* 0x002fea0003900000 */
[----:B------:R-:W1:Y:S02]  /*9420*/  @!P0 SYNCS.PHASECHK.TRANS64 P0, [R9+URZ], R4 ;  /* 0x00000004090085a7 */ /* 0x000e64000800007f */
[----:B-1----:R-:W-:Y:S05]  /*9430*/  @!P0 BRA `(.L_x_163) ;  /* 0xfffffffc00f08947 */ /* 0x002fea000383ffff */
[----:B------:R-:W-:Y:S05]  /*9440*/  BRA `(.L_x_204) ;  /* 0xfffffff000007947 */ /* 0x000fea000383ffff */
.L_x_164:
[----:B0-----:R0:W1:Y:S02]  /*9450*/  SYNCS.PHASECHK.TRANS64.TRYWAIT P0, [R6+URZ], R5 ;  /* 0x00000005060075a7 */ /* 0x001064000800017f */
[----:B-1----:R-:W-:Y:S05]  /*9460*/  @!P0 NANOSLEEP.SYNCS 0x989680 ;  /* 0x009896800000895d */ /* 0x002fea0003900000 */
[----:B------:R-:W1:Y:S02]  /*9470*/  @!P0 SYNCS.PHASECHK.TRANS64 P0, [R6+URZ], R5 ;  /* 0x00000005060085a7 */ /* 0x000e64000800007f */
[----:B-1----:R-:W-:Y:S05]  /*9480*/  @!P0 BRA `(.L_x_164) ;  /* 0xfffffffc00f08947 */ /* 0x002fea000383ffff */
[----:B------:R-:W-:Y:S05]  /*9490*/  BRA `(.L_x_205) ;  /* 0xfffffff000107947 */ /* 0x000fea000383ffff */
.L_x_165:
[----:B0-----:R0:W1:Y:S02]  /*94a0*/  SYNCS.PHASECHK.TRANS64.TRYWAIT P0, [R9+URZ], R4 ;  /* 0x00000004090075a7 */ /* 0x001064000800017f */
[----:B-1----:R-:W-:Y:S05]  /*94b0*/  @!P0 NANOSLEEP.SYNCS 0x989680 ;  /* 0x009896800000895d */ /* 0x002fea0003900000 */
[----:B------:R-:W1:Y:S02]  /*94c0*/  @!P0 SYNCS.PHASECHK.TRANS64 P0, [R9+URZ], R4 ;  /* 0x00000004090085a7 */ /* 0x000e64000800007f */
[----:B-1----:R-:W-:Y:S05]  /*94d0*/  @!P0 BRA `(.L_x_165) ;  /* 0xfffffffc00f08947 */ /* 0x002fea000383ffff */
[----:B------:R-:W-:Y:S05]  /*94e0*/  BRA `(.L_x_206) ;  /* 0xfffffff000207947 */ /* 0x000fea000383ffff */
.L_x_166:
[----:B0-----:R0:W1:Y:S02]  /*94f0*/  SYNCS.PHASECHK.TRANS64.TRYWAIT P0, [R6+URZ], R5 ;  /* 0x00000005060075a7 */ /* 0x001064000800017f */
[----:B-1----:R-:W-:Y:S05]  /*9500*/  @!P0 NANOSLEEP.SYNCS 0x989680 ;  /* 0x009896800000895d */ /* 0x002fea0003900000 */
[----:B------:R-:W1:Y:S02]  /*9510*/  @!P0 SYNCS.PHASECHK.TRANS64 P0, [R6+URZ], R5 ;  /* 0x00000005060085a7 */ /* 0x000e64000800007f */
[----:B-1----:R-:W-:Y:S05]  /*9520*/  @!P0 BRA `(.L_x_166) ;  /* 0xfffffffc00f08947 */ /* 0x002fea000383ffff */
[----:B------:R-:W-:Y:S05]  /*9530*/  BRA `(.L_x_207) ;  /* 0xfffffff000307947 */ /* 0x000fea000383ffff */
.L_x_167:
[----:B0-----:R0:W1:Y:S02]  /*9540*/  SYNCS.PHASECHK.TRANS64.TRYWAIT P0, [R9+URZ], R4 ;  /* 0x00000004090075a7 */ /* 0x001064000800017f */
[----:B-1----:R-:W-:Y:S05]  /*9550*/  @!P0 NANOSLEEP.SYNCS 0x989680 ;  /* 0x009896800000895d */ /* 0x002fea0003900000 */
[----:B------:R-:W1:Y:S02]  /*9560*/  @!P0 SYNCS.PHASECHK.TRANS64 P0, [R9+URZ], R4 ;  /* 0x00000004090085a7 */ /* 0x000e64000800007f */
[----:B-1----:R-:W-:Y:S05]  /*9570*/  @!P0 BRA `(.L_x_167) ;  /* 0xfffffffc00f08947 */ /* 0x002fea000383ffff */
[----:B------:R-:W-:Y:S05]  /*9580*/  BRA `(.L_x_208) ;  /* 0xfffffff000407947 */ /* 0x000fea000383ffff */
.L_x_168:
[----:B0-----:R0:W1:Y:S02]  /*9590*/  SYNCS.PHASECHK.TRANS64.TRYWAIT P0, [R6+URZ], R5 ;  /* 0x00000005060075a7 */ /* 0x001064000800017f */
[----:B-1----:R-:W-:Y:S05]  /*95a0*/  @!P0 NANOSLEEP.SYNCS 0x989680 ;  /* 0x009896800000895d */ /* 0x002fea0003900000 */
[----:B------:R-:W1:Y:S02]  /*95b0*/  @!P0 SYNCS.PHASECHK.TRANS64 P0, [R6+URZ], R5 ;  /* 0x00000005060085a7 */ /* 0x000e64000800007f */
[----:B-1----:R-:W-:Y:S05]  /*95c0*/  @!P0 BRA `(.L_x_168) ;  /* 0xfffffffc00f08947 */ /* 0x002fea000383ffff */
[----:B------:R-:W-:Y:S05]  /*95d0*/  BRA `(.L_x_209) ;  /* 0xfffffff000507947 */ /* 0x000fea000383ffff */
.L_x_169:
[----:B0-----:R0:W1:Y:S02]  /*95e0*/  SYNCS.PHASECHK.TRANS64.TRYWAIT P0, [R9+URZ], R4 ;  /* 0x00000004090075a7 */ /* 0x001064000800017f */
[----:B-1----:R-:W-:Y:S05]  /*95f0*/  @!P0 NANOSLEEP.SYNCS 0x989680 ;  /* 0x009896800000895d */ /* 0x002fea0003900000 */
[----:B------:R-:W1:Y:S02]  /*9600*/  @!P0 SYNCS.PHASECHK.TRANS64 P0, [R9+URZ], R4 ;  /* 0x00000004090085a7 */ /* 0x000e64000800007f */
[----:B-1----:R-:W-:Y:S05]  /*9610*/  @!P0 BRA `(.L_x_169) ;  /* 0xfffffffc00f08947 */ /* 0x002fea000383ffff */
[----:B------:R-:W-:Y:S05]  /*9620*/  BRA `(.L_x_210) ;  /* 0xfffffff000607947 */ /* 0x000fea000383ffff */
.L_x_170:
[----:B0-----:R0:W1:Y:S02]  /*9630*/  SYNCS.PHASECHK.TRANS64.TRYWAIT P0, [R6+URZ], R5 ;  /* 0x00000005060075a7 */ /* 0x001064000800017f */
[----:B-1----:R-:W-:Y:S05]  /*9640*/  @!P0 NANOSLEEP.SYNCS 0x989680 ;  /* 0x009896800000895d */ /* 0x002fea0003900000 */
[----:B------:R-:W1:Y:S02]  /*9650*/  @!P0 SYNCS.PHASECHK.TRANS64 P0, [R6+URZ], R5 ;  /* 0x00000005060085a7 */ /* 0x000e64000800007f */
[----:B-1----:R-:W-:Y:S05]  /*9660*/  @!P0 BRA `(.L_x_170) ;  /* 0xfffffffc00f08947 */ /* 0x002fea000383ffff */
[----:B------:R-:W-:Y:S05]  /*9670*/  BRA `(.L_x_211) ;  /* 0xfffffff000707947 */ /* 0x000fea000383ffff */
.L_x_171:
[----:B0-----:R0:W1:Y:S02]  /*9680*/  SYNCS.PHASECHK.TRANS64.TRYWAIT P0, [R9+URZ], R4 ;  /* 0x00000004090075a7 */ /* 0x001064000800017f */
[----:B-1----:R-:W-:Y:S05]  /*9690*/  @!P0 NANOSLEEP.SYNCS 0x989680 ;  /* 0x009896800000895d */ /* 0x002fea0003900000 */
[----:B------:R-:W1:Y:S02]  /*96a0*/  @!P0 SYNCS.PHASECHK.TRANS64 P0, [R9+URZ], R4 ;  /* 0x00000004090085a7 */ /* 0x000e64000800007f */
[----:B-1----:R-:W-:Y:S05]  /*96b0*/  @!P0 BRA `(.L_x_171) ;  /* 0xfffffffc00f08947 */ /* 0x002fea000383ffff */
[----:B------:R-:W-:Y:S05]  /*96c0*/  BRA `(.L_x_212) ;  /* 0xfffffff000807947 */ /* 0x000fea000383ffff */
.L_x_172:
[----:B0-----:R0:W1:Y:S02]  /*96d0*/  SYNCS.PHASECHK.TRANS64.TRYWAIT P0, [R6+URZ], R5 ;  /* 0x00000005060075a7 */ /* 0x001064000800017f */
[----:B-1----:R-:W-:Y:S05]  /*96e0*/  @!P0 NANOSLEEP.SYNCS 0x989680 ;  /* 0x009896800000895d */ /* 0x002fea0003900000 */
[----:B------:R-:W1:Y:S02]  /*96f0*/  @!P0 SYNCS.PHASECHK.TRANS64 P0, [R6+URZ], R5 ;  /* 0x00000005060085a7 */ /* 0x000e64000800007f */
[----:B-1----:R-:W-:Y:S05]  /*9700*/  @!P0 BRA `(.L_x_172) ;  /* 0xfffffffc00f08947 */ /* 0x002fea000383ffff */
[----:B------:R-:W-:Y:S05]  /*9710*/  BRA `(.L_x_213) ;  /* 0xfffffff000907947 */ /* 0x000fea000383ffff */
.L_x_173:
[----:B0-----:R0:W1:Y:S02]  /*9720*/  SYNCS.PHASECHK.TRANS64.TRYWAIT P0, [R9+URZ], R4 ;  /* 0x00000004090075a7 */ /* 0x001064000800017f */
[----:B-1----:R-:W-:Y:S05]  /*9730*/  @!P0 NANOSLEEP.SYNCS 0x989680 ;  /* 0x009896800000895d */ /* 0x002fea0003900000 */
[----:B------:R-:W1:Y:S02]  /*9740*/  @!P0 SYNCS.PHASECHK.TRANS64 P0, [R9+URZ], R4 ;  /* 0x00000004090085a7 */ /* 0x000e64000800007f */
[----:B-1----:R-:W-:Y:S05]  /*9750*/  @!P0 BRA `(.L_x_173) ;  /* 0xfffffffc00f08947 */ /* 0x002fea000383ffff */
[----:B------:R-:W-:Y:S05]  /*9760*/  BRA `(.L_x_214) ;  /* 0xfffffff000a07947 */ /* 0x000fea000383ffff */
.L_x_174:
[----:B0-----:R0:W1:Y:S02]  /*9770*/  SYNCS.PHASECHK.TRANS64.TRYWAIT P0, [R6+URZ], R5 ;  /* 0x00000005060075a7 */ /* 0x001064000800017f */
[----:B-1----:R-:W-:Y:S05]  /*9780*/  @!P0 NANOSLEEP.SYNCS 0x989680 ;  /* 0x009896800000895d */ /* 0x002fea0003900000 */
[----:B------:R-:W1:Y:S02]  /*9790*/  @!P0 SYNCS.PHASECHK.TRANS64 P0, [R6+URZ], R5 ;  /* 0x00000005060085a7 */ /* 0x000e64000800007f */
[----:B-1----:R-:W-:Y:S05]  /*97a0*/  @!P0 BRA `(.L_x_174) ;  /* 0xfffffffc00f08947 */ /* 0x002fea000383ffff */
[----:B------:R-:W-:Y:S05]  /*97b0*/  BRA `(.L_x_215) ;  /* 0xfffffff000b07947 */ /* 0x000fea000383ffff */
.L_x_175:
[----:B0-----:R0:W1:Y:S02]  /*97c0*/  SYNCS.PHASECHK.TRANS64.TRYWAIT P0, [R9+URZ], R4 ;  /* 0x00000004090075a7 */ /* 0x001064000800017f */
[----:B-1----:R-:W-:Y:S05]  /*97d0*/  @!P0 NANOSLEEP.SYNCS 0x989680 ;  /* 0x009896800000895d */ /* 0x002fea0003900000 */
[----:B------:R-:W1:Y:S02]  /*97e0*/  @!P0 SYNCS.PHASECHK.TRANS64 P0, [R9+URZ], R4 ;  /* 0x00000004090085a7 */ /* 0x000e64000800007f */
[----:B-1----:R-:W-:Y:S05]  /*97f0*/  @!P0 BRA `(.L_x_175) ;  /* 0xfffffffc00f08947 */ /* 0x002fea000383ffff */
[----:B------:R-:W-:Y:S05]  /*9800*/  BRA `(.L_x_216) ;  /* 0xfffffff000c07947 */ /* 0x000fea000383ffff */
.L_x_176:
[----:B0-----:R0:W1:Y:S02]  /*9810*/  SYNCS.PHASECHK.TRANS64.TRYWAIT P0, [R6+URZ], R5 ;  /* 0x00000005060075a7 */ /* 0x001064000800017f */
[----:B-1----:R-:W-:Y:S05]  /*9820*/  @!P0 NANOSLEEP.SYNCS 0x989680 ;  /* 0x009896800000895d */ /* 0x002fea0003900000 */
[----:B------:R-:W1:Y:S02]  /*9830*/  @!P0 SYNCS.PHASECHK.TRANS64 P0, [R6+URZ], R5 ;  /* 0x00000005060085a7 */ /* 0x000e64000800007f */
[----:B-1----:R-:W-:Y:S05]  /*9840*/  @!P0 BRA `(.L_x_176) ;  /* 0xfffffffc00f08947 */ /* 0x002fea000383ffff */
[----:B------:R-:W-:Y:S05]  /*9850*/  BRA `(.L_x_217) ;  /* 0xfffffff000c87947 */ /* 0x000fea000383ffff */
.L_x_218:
[----:B------:R-:W-:-:S00]  /*9860*/  BRA `(.L_x_218) ;  /* 0xfffffffc00fc7947 */ /* 0x000fc0000383ffff */
[----:B------:R-:W-:-:S00]  /*9870*/  NOP ;  /* 0x0000000000007918 */ /* 0x000fc00000000000 */
        /* <DEDUP_REMOVED lines=8> */
.L_x_219:


//--------------------- .nv.shared._ZN7cutlass13device_kernelINS_4gemm6kernel13GemmUniversalIN4cute5tupleIJiiiiEEENS1_10collective13CollectiveMmaINS1_37MainloopSm90TmaGmmaWarpSpecializedFP8ILi34ENS5_IJNS4_1CILi2EEENSA_ILi1EEESC_EEENS1_35KernelTmaWarpSpecializedCooperativeEEENS5_IJNSA_ILi128EEENSA_ILi80EEENSA_ILi32EEEEEENS_12float_e4m3_tENS5_IJlSC_lEEESK_SL_NS4_8TiledMMAINS4_8MMA_AtomIJNS4_4SM904GMMA30MMA_64x16x32_F32E4M3E4M3_SS_TNILNSP_7ScaleInE1ELSR_1EEEEEENS4_6LayoutISD_NS5_IJSC_NSA_ILi0EEESV_EEEEENS5_IJNS4_10UnderscoreESY_SY_EEEEENS4_13SM90_TMA_LOADENS4_14ComposedLayoutINS4_7SwizzleILi1ELi4ELi3EEENS4_18smem_ptr_flag_bitsILi8EEENSU_INS5_IJNSA_ILi8EEESI_EEENS5_IJSI_SC_EEEEEEEvNS4_8identityENS4_23SM90_TMA_LOAD_MULTICASTES1B_vS1C_EENS_8epilogue10collective6detail29Sm90TmaWarpSpecializedAdapterINS1G_15DefaultEpilogueISK_SL_SL_NS1F_6thread17LinearCombinationISK_Li1EffLNS1K_9ScaleType4KindE0ELNS_15FloatRoundStyleE2ESK_EENS1_15EpilogueDefaultEEEEEvvEEEEvNT_6ParamsE --------------------------
	.section	.nv.shared._ZN7cutlass13device_kernelINS_4gemm6kernel13GemmUniversalIN4cute5tupleIJiiiiEEENS1_10collective13CollectiveMmaINS1_37MainloopSm90TmaGmmaWarpSpecializedFP8ILi34ENS5_IJNS4_1CILi2EEENSA_ILi1EEESC_EEENS1_35KernelTmaWarpSpecializedCooperativeEEENS5_IJNSA_ILi128EEENSA_ILi80EEENSA_ILi32EEEEEENS_12float_e4m3_tENS5_IJlSC_lEEESK_SL_NS4_8TiledMMAINS4_8MMA_AtomIJNS4_4SM904GMMA30MMA_64x16x32_F32E4M3E4M3_SS_TNILNSP_7ScaleInE1ELSR_1EEEEEENS4_6LayoutISD_NS5_IJSC_NSA_ILi0EEESV_EEEEENS5_IJNS4_10UnderscoreESY_SY_EEEEENS4_13SM90_TMA_LOADENS4_14ComposedLayoutINS4_7SwizzleILi1ELi4ELi3EEENS4_18smem_ptr_flag_bitsILi8EEENSU_INS5_IJNSA_ILi8EEESI_EEENS5_IJSI_SC_EEEEEEEvNS4_8identityENS4_23SM90_TMA_LOAD_MULTICASTES1B_vS1C_EENS_8epilogue10collective6detail29Sm90TmaWarpSpecializedAdapterINS1G_15DefaultEpilogueISK_SL_SL_NS1F_6thread17LinearCombinationISK_Li1EffLNS1K_9ScaleType4KindE0ELNS_15FloatRoundStyleE2ESK_EENS1_15EpilogueDefaultEEEEEvvEEEEvNT_6ParamsE,"aw",@nobits
	.sectionflags	@""
	.align	16
	.zero		1024


//--------------------- .nv.shared.reserved.0     --------------------------
	.section	.nv.shared.reserved.0,"aw",@nobits
	.weak		__nv_reservedSMEM_offset_0_alias
	.size		__nv_reservedSMEM_offset_0_alias, 0, 0
	.other		__nv_reservedSMEM_offset_0_alias,@"STO_CUDA_RESERVED_SHARED STV_DEFAULT"
__nv_reservedSMEM_offset_0_alias:
	.zero		0


//--------------------- .nv.global                --------------------------
	.section	.nv.global,"aw",@nobits
.nv.global:
	.type		_ZN40_INTERNAL_3bbe6d5c_4_k_cu_199f5244_143844cute1_E,@object
	.size		_ZN40_INTERNAL_3bbe6d5c_4_k_cu_199f5244_143844cute1_E,(_ZN40_INTERNAL_3bbe6d5c_4_k_cu_199f5244_143844cuda3std3__45__cpo6cbeginE - _ZN40_INTERNAL_3bbe6d5c_4_k_cu_199f5244_143844cute1_E)
_ZN40_INTERNAL_3bbe6d5c_4_k_cu_199f5244_143844cute1_E:
	.zero		1
	.type		_ZN40_INTERNAL_3bbe6d5c_4_k_cu_199f5244_143844cuda3std3__45__cpo6cbeginE,@object
	.size		_ZN40_INTERNAL_3bbe6d5c_4_k_cu_199f5244_143844cuda3std3__45__cpo6cbeginE,(_ZN40_INTERNAL_3bbe6d5c_4_k_cu_199f5244_143844cuda3std3__48in_placeE - _ZN40_INTERNAL_3bbe6d5c_4_k_cu_199f5244_143844cuda3std3__45__cpo6cbeginE)
_ZN40_INTERNAL_3bbe6d5c_4_k_cu_199f5244_143844cuda3std3__45__cpo6cbeginE:
	.zero		1
	.type		_ZN40_INTERNAL_3bbe6d5c_4_k_cu_199f5244_143844cuda3std3__48in_placeE,@object
	.size		_ZN40_INTERNAL_3bbe6d5c_4_k_cu_199f5244_143844cuda3std3__48in_placeE,(_ZN40_INTERNAL_3bbe6d5c_4_k_cu_199f5244_143844cuda3std6ranges3__45__cpo9iter_moveE - _ZN40_INTERNAL_3bbe6d5c_4_k_cu_199f5244_143844cuda3std3__48in_placeE)
_ZN40_INTERNAL_3bbe6d5c_4_k_cu_199f5244_143844cuda3std3__48in_placeE:
	.zero		1
	.type		_ZN40_INTERNAL_3bbe6d5c_4_k_cu_199f5244_143844cuda3std6ranges3__45__cpo9iter_moveE,@object
	.size		_ZN40_INTERNAL_3bbe6d5c_4_k_cu_199f5244_143844cuda3std6ranges3__45__cpo9iter_moveE,(_ZN40_INTERNAL_3bbe6d5c_4_k_cu_199f5244_143844cuda3std3__45__cpo5beginE - _ZN40_INTERNAL_3bbe6d5c_4_k_cu_199f5244_143844cuda3std6ranges3__45__cpo9iter_moveE)
_ZN40_INTERNAL_3bbe6d5c_4_k_cu_199f5244_143844cuda3std6ranges3__45__cpo9iter_moveE:
	.zero		1
	.type		_ZN40_INTERNAL_3bbe6d5c_4_k_cu_199f5244_143844cuda3std3__45__cpo5beginE,@object
	.size		_ZN40_INTERNAL_3bbe6d5c_4_k_cu_199f5244_143844cuda3std3__45__cpo5beginE,(_ZN40_INTERNAL_3bbe6d5c_4_k_cu_199f5244_143844cuda3std3__442_GLOBAL__N__3bbe6d5c_4_k_cu_199f5244_143846ignoreE - _ZN40_INTERNAL_3bbe6d5c_4_k_cu_199f5244_143844cuda3std3__45__cpo5beginE)
_ZN40_INTERNAL_3bbe6d5c_4_k_cu_199f5244_143844cuda3std3__45__cpo5beginE:
	.zero		1
	.type		_ZN40_INTERNAL_3bbe6d5c_4_k_cu_199f5244_143844cuda3std3__442_GLOBAL__N__3bbe6d5c_4_k_cu_199f5244_143846ignoreE,@object
	.size		_ZN40_INTERNAL_3bbe6d5c_4_k_cu_199f5244_143844cuda3std3__442_GLOBAL__N__3bbe6d5c_4_k_cu_199f5244_143846ignoreE,(_ZN40_INTERNAL_3bbe6d5c_4_k_cu_199f5244_143844cute7productE - _ZN40_INTERNAL_3bbe6d5c_4_k_cu_199f5244_143844cuda3std3__442_GLOBAL__N__3bbe6d5c_4_k_cu_199f5244_143846ignoreE)
_ZN40_INTERNAL_3bbe6d5c_4_k_cu_199f5244_143844cuda3std3__442_GLOBAL__N__3bbe6d5c_4_k_cu_199f5244_143846ignoreE:
	.zero		1
	.type		_ZN40_INTERNAL_3bbe6d5c_4_k_cu_199f5244_143844cute7productE,@object
	.size		_ZN40_INTERNAL_3bbe6d5c_4_k_cu_199f5244_143844cute7productE,(_ZN40_INTERNAL_3bbe6d5c_4_k_cu_199f5244_143844cuda3std3__45__cpo3endE - _ZN40_INTERNAL_3bbe6d5c_4_k_cu_199f5244_143844cute7productE)
_ZN40_INTERNAL_3bbe6d5c_4_k_cu_199f5244_143844cute7productE:
	.zero		1
	.type		_ZN40_INTERNAL_3bbe6d5c_4_k_cu_199f5244_143844cuda3std3__45__cpo3endE,@object
	.size		_ZN40_INTERNAL_3bbe6d5c_4_k_cu_199f5244_143844cuda3std3__45__cpo3endE,(_ZN40_INTERNAL_3bbe6d5c_4_k_cu_199f5244_143844cuda3std3__419piecewise_constructE - _ZN40_INTERNAL_3bbe6d5c_4_k_cu_199f5244_143844cuda3std3__45__cpo3endE)
_ZN40_INTERNAL_3bbe6d5c_4_k_cu_199f5244_143844cuda3std3__45__cpo3endE:
	.zero		1
	.type		_ZN40_INTERNAL_3bbe6d5c_4_k_cu_199f5244_143844cuda3std3__419piecewise_constructE,@object
	.size		_ZN40_INTERNAL_3bbe6d5c_4_k_cu_199f5244_143844cuda3std3__419piecewise_constructE,(_ZN40_INTERNAL_3bbe6d5c_4_k_cu_199f5244_143844cuda3std3__45__cpo4cendE - _ZN40_INTERNAL_3bbe6d5c_4_k_cu_199f5244_143844cuda3std3__419piecewise_constructE)
_ZN40_INTERNAL_3bbe6d5c_4_k_cu_199f5244_143844cuda3std3__419piecewise_constructE:
	.zero		1
	.type		_ZN40_INTERNAL_3bbe6d5c_4_k_cu_199f5244_143844cuda3std3__45__cpo4cendE,@object
	.size		_ZN40_INTERNAL_3bbe6d5c_4_k_cu_199f5244_143844cuda3std3__45__cpo4cendE,(_ZN40_INTERNAL_3bbe6d5c_4_k_cu_199f5244_143844cuda3std6ranges3__45__cpo4swapE - _ZN40_INTERNAL_3bbe6d5c_4_k_cu_199f5244_143844cuda3std3__45__cpo4cendE)
_ZN40_INTERNAL_3bbe6d5c_4_k_cu_199f5244_143844cuda3std3__45__cpo4cendE:
	.zero		1
	.type		_ZN40_INTERNAL_3bbe6d5c_4_k_cu_199f5244_143844cuda3std6ranges3__45__cpo4swapE,@object
	.size		_ZN40_INTERNAL_3bbe6d5c_4_k_cu_199f5244_143844cuda3std6ranges3__45__cpo4swapE,(.L_7 - _ZN40_INTERNAL_3bbe6d5c_4_k_cu_199f5244_143844cuda3std6ranges3__45__cpo4swapE)
_ZN40_INTERNAL_3bbe6d5c_4_k_cu_199f5244_143844cuda3std6ranges3__45__cpo4swapE:
	.zero		1
.L_7:


//--------------------- .nv.constant0._ZN7cutlass13device_kernelINS_4gemm6kernel13GemmUniversalIN4cute5tupleIJiiiiEEENS1_10collective13CollectiveMmaINS1_37MainloopSm90TmaGmmaWarpSpecializedFP8ILi34ENS5_IJNS4_1CILi2EEENSA_ILi1EEESC_EEENS1_35KernelTmaWarpSpecializedCooperativeEEENS5_IJNSA_ILi128EEENSA_ILi80EEENSA_ILi32EEEEEENS_12float_e4m3_tENS5_IJlSC_lEEESK_SL_NS4_8TiledMMAINS4_8MMA_AtomIJNS4_4SM904GMMA30MMA_64x16x32_F32E4M3E4M3_SS_TNILNSP_7ScaleInE1ELSR_1EEEEEENS4_6LayoutISD_NS5_IJSC_NSA_ILi0EEESV_EEEEENS5_IJNS4_10UnderscoreESY_SY_EEEEENS4_13SM90_TMA_LOADENS4_14ComposedLayoutINS4_7SwizzleILi1ELi4ELi3EEENS4_18smem_ptr_flag_bitsILi8EEENSU_INS5_IJNSA_ILi8EEESI_EEENS5_IJSI_SC_EEEEEEEvNS4_8identityENS4_23SM90_TMA_LOAD_MULTICASTES1B_vS1C_EENS_8epilogue10collective6detail29Sm90TmaWarpSpecializedAdapterINS1G_15DefaultEpilogueISK_SL_SL_NS1F_6thread17LinearCombinationISK_Li1EffLNS1K_9ScaleType4KindE0ELNS_15FloatRoundStyleE2ESK_EENS1_15EpilogueDefaultEEEEEvvEEEEvNT_6ParamsE --------------------------
	.section	.nv.constant0._ZN7cutlass13device_kernelINS_4gemm6kernel13GemmUniversalIN4cute5tupleIJiiiiEEENS1_10collective13CollectiveMmaINS1_37MainloopSm90TmaGmmaWarpSpecializedFP8ILi34ENS5_IJNS4_1CILi2EEENSA_ILi1EEESC_EEENS1_35KernelTmaWarpSpecializedCooperativeEEENS5_IJNSA_ILi128EEENSA_ILi80EEENSA_ILi32EEEEEENS_12float_e4m3_tENS5_IJlSC_lEEESK_SL_NS4_8TiledMMAINS4_8MMA_AtomIJNS4_4SM904GMMA30MMA_64x16x32_F32E4M3E4M3_SS_TNILNSP_7ScaleInE1ELSR_1EEEEEENS4_6LayoutISD_NS5_IJSC_NSA_ILi0EEESV_EEEEENS5_IJNS4_10UnderscoreESY_SY_EEEEENS4_13SM90_TMA_LOADENS4_14ComposedLayoutINS4_7SwizzleILi1ELi4ELi3EEENS4_18smem_ptr_flag_bitsILi8EEENSU_INS5_IJNSA_ILi8EEESI_EEENS5_IJSI_SC_EEEEEEEvNS4_8identityENS4_23SM90_TMA_LOAD_MULTICASTES1B_vS1C_EENS_8epilogue10collective6detail29Sm90TmaWarpSpecializedAdapterINS1G_15DefaultEpilogueISK_SL_SL_NS1F_6thread17LinearCombinationISK_Li1EffLNS1K_9ScaleType4KindE0ELNS_15FloatRoundStyleE2ESK_EENS1_15EpilogueDefaultEEEEEvvEEEEvNT_6ParamsE,"a",@progbits
	.sectionflags	@""
	.align	4
.nv.constant0._ZN7cutlass13device_kernelINS_4gemm6kernel13GemmUniversalIN4cute5tupleIJiiiiEEENS1_10collective13CollectiveMmaINS1_37MainloopSm90TmaGmmaWarpSpecializedFP8ILi34ENS5_IJNS4_1CILi2EEENSA_ILi1EEESC_EEENS1_35KernelTmaWarpSpecializedCooperativeEEENS5_IJNSA_ILi128EEENSA_ILi80EEENSA_ILi32EEEEEENS_12float_e4m3_tENS5_IJlSC_lEEESK_SL_NS4_8TiledMMAINS4_8MMA_AtomIJNS4_4SM904GMMA30MMA_64x16x32_F32E4M3E4M3_SS_TNILNSP_7ScaleInE1ELSR_1EEEEEENS4_6LayoutISD_NS5_IJSC_NSA_ILi0EEESV_EEEEENS5_IJNS4_10UnderscoreESY_SY_EEEEENS4_13SM90_TMA_LOADENS4_14ComposedLayoutINS4_7SwizzleILi1ELi4ELi3EEENS4_18smem_ptr_flag_bitsILi8EEENSU_INS5_IJNSA_ILi8EEESI_EEENS5_IJSI_SC_EEEEEEEvNS4_8identityENS4_23SM90_TMA_LOAD_MULTICASTES1B_vS1C_EENS_8epilogue10collective6detail29Sm90TmaWarpSpecializedAdapterINS1G_15DefaultEpilogueISK_SL_SL_NS1F_6thread17LinearCombinationISK_Li1EffLNS1K_9ScaleType4KindE0ELNS_15FloatRoundStyleE2ESK_EENS1_15EpilogueDefaultEEEEEvvEEEEvNT_6ParamsE:
	.zero		1664


//--------------------- SYMBOLS --------------------------

	.type		.nv.reservedSmem.offset0,@object
	.size		.nv.reservedSmem.offset0,0x4
